//
// Generated by NVIDIA NVVM Compiler
//
// Compiler Build ID: CL-36424714
// Cuda compilation tools, release 13.0, V13.0.88
// Based on NVVM 20.0.0
//

.version 9.0
.target sm_100
.address_size 64

	// .globl	_Z9matrixMulPdS_S_i
// _ZZ9matrixMulPdS_S_iE2Ms has been demoted
// _ZZ9matrixMulPdS_S_iE2Ns has been demoted

.visible .entry _Z9matrixMulPdS_S_i(
	.param .u64 .ptr .align 1 _Z9matrixMulPdS_S_i_param_0,
	.param .u64 .ptr .align 1 _Z9matrixMulPdS_S_i_param_1,
	.param .u64 .ptr .align 1 _Z9matrixMulPdS_S_i_param_2,
	.param .u32 _Z9matrixMulPdS_S_i_param_3
)
{
	.reg .pred 	%p<15>;
	.reg .b32 	%r<154>;
	.reg .b64 	%rd<21>;
	.reg .b64 	%fd<122>;
	// demoted variable
	.shared .align 8 .b8 _ZZ9matrixMulPdS_S_iE2Ms[4096];
	// demoted variable
	.shared .align 8 .b8 _ZZ9matrixMulPdS_S_iE2Ns[4096];
	ld.param.u64 	%rd4, [_Z9matrixMulPdS_S_i_param_0];
	ld.param.u64 	%rd5, [_Z9matrixMulPdS_S_i_param_1];
	ld.param.u64 	%rd3, [_Z9matrixMulPdS_S_i_param_2];
	ld.param.u32 	%r74, [_Z9matrixMulPdS_S_i_param_3];
	cvta.to.global.u64 	%rd1, %rd5;
	cvta.to.global.u64 	%rd2, %rd4;
	mov.u32 	%r1, %tid.x;
	mov.u32 	%r2, %tid.y;
	mov.u32 	%r75, %ctaid.y;
	mov.u32 	%r76, %ntid.y;
	mad.lo.s32 	%r3, %r75, %r76, %r2;
	mov.u32 	%r77, %ctaid.x;
	mov.u32 	%r78, %ntid.x;
	mul.lo.s32 	%r4, %r77, %r78;
	add.s32 	%r5, %r4, %r1;
	add.s32 	%r79, %r78, %r74;
	add.s32 	%r80, %r79, -1;
	div.u32 	%r6, %r80, %r78;
	add.s32 	%r81, %r76, %r74;
	add.s32 	%r82, %r81, -1;
	div.u32 	%r7, %r82, %r76;
	setp.lt.s32 	%p1, %r6, 1;
	@%p1 bra 	$L__BB0_7;
	mul.lo.s32 	%r8, %r74, %r3;
	mul.lo.s32 	%r9, %r6, %r1;
	mul.lo.s32 	%r10, %r7, %r2;
	and.b32  	%r11, %r6, 3;
	setp.lt.u32 	%p2, %r6, 4;
	mov.b32 	%r139, 0;
	@%p2 bra 	$L__BB0_4;
	and.b32  	%r139, %r6, 2147483644;
	neg.s32 	%r138, %r139;
	shl.b32 	%r84, %r9, 3;
	shl.b32 	%r85, %r2, 8;
	add.s32 	%r86, %r84, %r85;
	mov.u32 	%r87, _ZZ9matrixMulPdS_S_iE2Ms;
	add.s32 	%r88, %r86, %r87;
	add.s32 	%r136, %r88, 16;
	mul.lo.s32 	%r89, %r2, %r74;
	mad.lo.s32 	%r90, %r89, %r7, %r1;
	add.s32 	%r135, %r90, %r4;
	shl.b32 	%r16, %r74, 2;
	shl.b32 	%r91, %r10, 7;
	shl.b32 	%r92, %r1, 3;
	add.s32 	%r93, %r91, %r92;
	mov.u32 	%r94, _ZZ9matrixMulPdS_S_iE2Ns;
	add.s32 	%r95, %r93, %r94;
	add.s32 	%r134, %r95, 256;
	add.s32 	%r137, %r9, %r8;
	mul.wide.s32 	%rd10, %r74, 8;
$L__BB0_3:
	mul.wide.s32 	%rd6, %r137, 8;
	add.s64 	%rd7, %rd2, %rd6;
	ld.global.f64 	%fd14, [%rd7];
	st.shared.f64 	[%r136+-16], %fd14;
	mul.wide.s32 	%rd8, %r135, 8;
	add.s64 	%rd9, %rd1, %rd8;
	ld.global.f64 	%fd15, [%rd9];
	st.shared.f64 	[%r134+-256], %fd15;
	ld.global.f64 	%fd16, [%rd7+8];
	st.shared.f64 	[%r136+-8], %fd16;
	add.s64 	%rd11, %rd9, %rd10;
	ld.global.f64 	%fd17, [%rd11];
	st.shared.f64 	[%r134+-128], %fd17;
	ld.global.f64 	%fd18, [%rd7+16];
	st.shared.f64 	[%r136], %fd18;
	add.s64 	%rd12, %rd11, %rd10;
	ld.global.f64 	%fd19, [%rd12];
	st.shared.f64 	[%r134], %fd19;
	ld.global.f64 	%fd20, [%rd7+24];
	st.shared.f64 	[%r136+8], %fd20;
	add.s64 	%rd13, %rd12, %rd10;
	ld.global.f64 	%fd21, [%rd13];
	st.shared.f64 	[%r134+128], %fd21;
	add.s32 	%r138, %r138, 4;
	add.s32 	%r137, %r137, 4;
	add.s32 	%r136, %r136, 32;
	add.s32 	%r135, %r135, %r16;
	add.s32 	%r134, %r134, 512;
	setp.ne.s32 	%p3, %r138, 0;
	@%p3 bra 	$L__BB0_3;
$L__BB0_4:
	setp.eq.s32 	%p4, %r11, 0;
	@%p4 bra 	$L__BB0_7;
	add.s32 	%r96, %r139, %r10;
	shl.b32 	%r97, %r96, 7;
	shl.b32 	%r98, %r1, 3;
	add.s32 	%r99, %r97, %r98;
	mov.u32 	%r100, _ZZ9matrixMulPdS_S_iE2Ns;
	add.s32 	%r144, %r100, %r99;
	mad.lo.s32 	%r143, %r74, %r96, %r5;
	shl.b32 	%r101, %r2, 8;
	add.s32 	%r102, %r139, %r9;
	shl.b32 	%r103, %r102, 3;
	add.s32 	%r104, %r101, %r103;
	mov.u32 	%r105, _ZZ9matrixMulPdS_S_iE2Ms;
	add.s32 	%r142, %r105, %r104;
	add.s32 	%r141, %r102, %r8;
	neg.s32 	%r140, %r11;
$L__BB0_6:
	.pragma "nounroll";
	mul.wide.s32 	%rd14, %r141, 8;
	add.s64 	%rd15, %rd2, %rd14;
	ld.global.f64 	%fd22, [%rd15];
	st.shared.f64 	[%r142], %fd22;
	mul.wide.s32 	%rd16, %r143, 8;
	add.s64 	%rd17, %rd1, %rd16;
	ld.global.f64 	%fd23, [%rd17];
	st.shared.f64 	[%r144], %fd23;
	add.s32 	%r144, %r144, 128;
	add.s32 	%r143, %r143, %r74;
	add.s32 	%r142, %r142, 8;
	add.s32 	%r141, %r141, 1;
	add.s32 	%r140, %r140, 1;
	setp.ne.s32 	%p5, %r140, 0;
	@%p5 bra 	$L__BB0_6;
$L__BB0_7:
	bar.sync 	0;
	setp.lt.s32 	%p6, %r74, 1;
	mov.f64 	%fd121, 0d0000000000000000;
	@%p6 bra 	$L__BB0_20;
	and.b32  	%r45, %r74, 15;
	setp.lt.u32 	%p7, %r74, 16;
	mov.f64 	%fd121, 0d0000000000000000;
	mov.b32 	%r149, 0;
	@%p7 bra 	$L__BB0_11;
	and.b32  	%r149, %r74, 2147483632;
	neg.s32 	%r147, %r149;
	shl.b32 	%r107, %r2, 8;
	mov.u32 	%r108, _ZZ9matrixMulPdS_S_iE2Ms;
	add.s32 	%r109, %r107, %r108;
	add.s32 	%r146, %r109, 64;
	shl.b32 	%r110, %r1, 3;
	mov.u32 	%r111, _ZZ9matrixMulPdS_S_iE2Ns;
	add.s32 	%r112, %r110, %r111;
	add.s32 	%r145, %r112, 1024;
	mov.f64 	%fd121, 0d0000000000000000;
$L__BB0_10:
	.pragma "nounroll";
	ld.shared.f64 	%fd28, [%r146+-64];
	ld.shared.f64 	%fd29, [%r145+-1024];
	fma.rn.f64 	%fd30, %fd28, %fd29, %fd121;
	ld.shared.f64 	%fd31, [%r146+-56];
	ld.shared.f64 	%fd32, [%r145+-896];
	fma.rn.f64 	%fd33, %fd31, %fd32, %fd30;
	ld.shared.f64 	%fd34, [%r146+-48];
	ld.shared.f64 	%fd35, [%r145+-768];
	fma.rn.f64 	%fd36, %fd34, %fd35, %fd33;
	ld.shared.f64 	%fd37, [%r146+-40];
	ld.shared.f64 	%fd38, [%r145+-640];
	fma.rn.f64 	%fd39, %fd37, %fd38, %fd36;
	ld.shared.f64 	%fd40, [%r146+-32];
	ld.shared.f64 	%fd41, [%r145+-512];
	fma.rn.f64 	%fd42, %fd40, %fd41, %fd39;
	ld.shared.f64 	%fd43, [%r146+-24];
	ld.shared.f64 	%fd44, [%r145+-384];
	fma.rn.f64 	%fd45, %fd43, %fd44, %fd42;
	ld.shared.f64 	%fd46, [%r146+-16];
	ld.shared.f64 	%fd47, [%r145+-256];
	fma.rn.f64 	%fd48, %fd46, %fd47, %fd45;
	ld.shared.f64 	%fd49, [%r146+-8];
	ld.shared.f64 	%fd50, [%r145+-128];
	fma.rn.f64 	%fd51, %fd49, %fd50, %fd48;
	ld.shared.f64 	%fd52, [%r146];
	ld.shared.f64 	%fd53, [%r145];
	fma.rn.f64 	%fd54, %fd52, %fd53, %fd51;
	ld.shared.f64 	%fd55, [%r146+8];
	ld.shared.f64 	%fd56, [%r145+128];
	fma.rn.f64 	%fd57, %fd55, %fd56, %fd54;
	ld.shared.f64 	%fd58, [%r146+16];
	ld.shared.f64 	%fd59, [%r145+256];
	fma.rn.f64 	%fd60, %fd58, %fd59, %fd57;
	ld.shared.f64 	%fd61, [%r146+24];
	ld.shared.f64 	%fd62, [%r145+384];
	fma.rn.f64 	%fd63, %fd61, %fd62, %fd60;
	ld.shared.f64 	%fd64, [%r146+32];
	ld.shared.f64 	%fd65, [%r145+512];
	fma.rn.f64 	%fd66, %fd64, %fd65, %fd63;
	ld.shared.f64 	%fd67, [%r146+40];
	ld.shared.f64 	%fd68, [%r145+640];
	fma.rn.f64 	%fd69, %fd67, %fd68, %fd66;
	ld.shared.f64 	%fd70, [%r146+48];
	ld.shared.f64 	%fd71, [%r145+768];
	fma.rn.f64 	%fd72, %fd70, %fd71, %fd69;
	ld.shared.f64 	%fd73, [%r146+56];
	ld.shared.f64 	%fd74, [%r145+896];
	fma.rn.f64 	%fd121, %fd73, %fd74, %fd72;
	add.s32 	%r147, %r147, 16;
	add.s32 	%r146, %r146, 128;
	add.s32 	%r145, %r145, 2048;
	setp.ne.s32 	%p8, %r147, 0;
	@%p8 bra 	$L__BB0_10;
$L__BB0_11:
	setp.eq.s32 	%p9, %r45, 0;
	@%p9 bra 	$L__BB0_20;
	shl.b32 	%r113, %r2, 8;
	mov.u32 	%r114, _ZZ9matrixMulPdS_S_iE2Ms;
	add.s32 	%r57, %r114, %r113;
	shl.b32 	%r115, %r1, 3;
	mov.u32 	%r116, _ZZ9matrixMulPdS_S_iE2Ns;
	add.s32 	%r58, %r116, %r115;
	and.b32  	%r59, %r74, 7;
	setp.lt.u32 	%p10, %r45, 8;
	@%p10 bra 	$L__BB0_14;
	shl.b32 	%r117, %r149, 3;
	add.s32 	%r118, %r57, %r117;
	ld.shared.f64 	%fd76, [%r118];
	shl.b32 	%r119, %r149, 7;
	add.s32 	%r120, %r58, %r119;
	ld.shared.f64 	%fd77, [%r120];
	fma.rn.f64 	%fd78, %fd76, %fd77, %fd121;
	ld.shared.f64 	%fd79, [%r118+8];
	ld.shared.f64 	%fd80, [%r120+128];
	fma.rn.f64 	%fd81, %fd79, %fd80, %fd78;
	ld.shared.f64 	%fd82, [%r118+16];
	ld.shared.f64 	%fd83, [%r120+256];
	fma.rn.f64 	%fd84, %fd82, %fd83, %fd81;
	ld.shared.f64 	%fd85, [%r118+24];
	ld.shared.f64 	%fd86, [%r120+384];
	fma.rn.f64 	%fd87, %fd85, %fd86, %fd84;
	ld.shared.f64 	%fd88, [%r118+32];
	ld.shared.f64 	%fd89, [%r120+512];
	fma.rn.f64 	%fd90, %fd88, %fd89, %fd87;
	ld.shared.f64 	%fd91, [%r118+40];
	ld.shared.f64 	%fd92, [%r120+640];
	fma.rn.f64 	%fd93, %fd91, %fd92, %fd90;
	ld.shared.f64 	%fd94, [%r118+48];
	ld.shared.f64 	%fd95, [%r120+768];
	fma.rn.f64 	%fd96, %fd94, %fd95, %fd93;
	ld.shared.f64 	%fd97, [%r118+56];
	ld.shared.f64 	%fd98, [%r120+896];
	fma.rn.f64 	%fd121, %fd97, %fd98, %fd96;
	add.s32 	%r149, %r149, 8;
$L__BB0_14:
	setp.eq.s32 	%p11, %r59, 0;
	@%p11 bra 	$L__BB0_20;
	and.b32  	%r62, %r74, 3;
	setp.lt.u32 	%p12, %r59, 4;
	@%p12 bra 	$L__BB0_17;
	shl.b32 	%r121, %r149, 3;
	add.s32 	%r122, %r57, %r121;
	ld.shared.f64 	%fd100, [%r122];
	shl.b32 	%r123, %r149, 7;
	add.s32 	%r124, %r58, %r123;
	ld.shared.f64 	%fd101, [%r124];
	fma.rn.f64 	%fd102, %fd100, %fd101, %fd121;
	ld.shared.f64 	%fd103, [%r122+8];
	ld.shared.f64 	%fd104, [%r124+128];
	fma.rn.f64 	%fd105, %fd103, %fd104, %fd102;
	ld.shared.f64 	%fd106, [%r122+16];
	ld.shared.f64 	%fd107, [%r124+256];
	fma.rn.f64 	%fd108, %fd106, %fd107, %fd105;
	ld.shared.f64 	%fd109, [%r122+24];
	ld.shared.f64 	%fd110, [%r124+384];
	fma.rn.f64 	%fd121, %fd109, %fd110, %fd108;
	add.s32 	%r149, %r149, 4;
$L__BB0_17:
	setp.eq.s32 	%p13, %r62, 0;
	@%p13 bra 	$L__BB0_20;
	shl.b32 	%r125, %r149, 7;
	add.s32 	%r127, %r125, %r115;
	add.s32 	%r153, %r116, %r127;
	shl.b32 	%r130, %r149, 3;
	add.s32 	%r131, %r113, %r130;
	add.s32 	%r152, %r114, %r131;
	neg.s32 	%r151, %r62;
$L__BB0_19:
	.pragma "nounroll";
	ld.shared.f64 	%fd111, [%r152];
	ld.shared.f64 	%fd112, [%r153];
	fma.rn.f64 	%fd121, %fd111, %fd112, %fd121;
	add.s32 	%r153, %r153, 128;
	add.s32 	%r152, %r152, 8;
	add.s32 	%r151, %r151, 1;
	setp.ne.s32 	%p14, %r151, 0;
	@%p14 bra 	$L__BB0_19;
$L__BB0_20:
	cvta.to.global.u64 	%rd18, %rd3;
	mad.lo.s32 	%r133, %r74, %r3, %r5;
	mul.wide.s32 	%rd19, %r133, 8;
	add.s64 	%rd20, %rd18, %rd19;
	st.global.f64 	[%rd20], %fd121;
	ret;

}


// ===== COMPILED SASS (sm_100) =====

	.target	sm_100

	.elftype	@"ET_EXEC"


//--------------------- .note.nv.tkinfo           --------------------------
	.section	.note.nv.tkinfo,"",@"SHT_NOTE"
	.sectionflags	@"SHF_NOTE_NV_TKINFO"
	.tkinfo
        /*0018*/ 	.word	0x00000002
        /*0030*/ 	.string	""
        /*0030*/ 	.string	"ptxas"
        /*0030*/ 	.string	"Cuda compilation tools, release 13.0, V13.0.88"
        /*0030*/ 	.string	"Build cuda_13.0.r13.0/compiler.36424714_0"
        /*0030*/ 	.string	"-arch sm_100 -m 64 "



//--------------------- .note.nv.cuinfo           --------------------------
	.section	.note.nv.cuinfo,"",@"SHT_NOTE"
	.sectionflags	@"SHF_NOTE_NV_CUINFO"
        /*0018*/ 	.short	0x0002
        /*001a*/ 	.short	0x0064
        /*001c*/ 	.short	0x0082
	.zero		2


//--------------------- .nv.info                  --------------------------
	.section	.nv.info,"",@"SHT_CUDA_INFO"
	.align	4


	//----- nvinfo : EIATTR_REGCOUNT
	.align		4
        /*0000*/ 	.byte	0x04, 0x2f
        /*0002*/ 	.short	(.L_1 - .L_0)
	.align		4
.L_0:
        /*0004*/ 	.word	index@(_Z9matrixMulPdS_S_i)
        /*0008*/ 	.word	0x00000020


	//----- nvinfo : EIATTR_FRAME_SIZE
	.align		4
.L_1:
        /*000c*/ 	.byte	0x04, 0x11
        /*000e*/ 	.short	(.L_3 - .L_2)
	.align		4
.L_2:
        /*0010*/ 	.word	index@(_Z9matrixMulPdS_S_i)
        /*0014*/ 	.word	0x00000000


	//----- nvinfo : EIATTR_MIN_STACK_SIZE
	.align		4
.L_3:
        /*0018*/ 	.byte	0x04, 0x12
        /*001a*/ 	.short	(.L_5 - .L_4)
	.align		4
.L_4:
        /*001c*/ 	.word	index@(_Z9matrixMulPdS_S_i)
        /*0020*/ 	.word	0x00000000
.L_5:


//--------------------- .nv.compat                --------------------------
	.section	.nv.compat,"",@"SHT_CUDA_COMPAT_INFO"
	.align	4
        /*0000*/ 	.byte	0x02, 0x09, 0x00, 0x00, 0x02, 0x02, 0x01, 0x00, 0x02, 0x05, 0x05, 0x00, 0x03, 0x07, 0x01, 0x01
        /*0010*/ 	.byte	0x02, 0x03, 0x00, 0x00, 0x02, 0x06, 0x01, 0x00, 0x04, 0x0b, 0x08, 0x00, 0x01, 0x00, 0x00, 0x00
        /*0020*/ 	.byte	0x00, 0x00, 0x00, 0x00


//--------------------- .nv.info._Z9matrixMulPdS_S_i --------------------------
	.section	.nv.info._Z9matrixMulPdS_S_i,"",@"SHT_CUDA_INFO"
	.sectionflags	@""
	.align	4


	//----- nvinfo : EIATTR_CUDA_API_VERSION
	.align		4
        /*0000*/ 	.byte	0x04, 0x37
        /*0002*/ 	.short	(.L_7 - .L_6)
.L_6:
        /*0004*/ 	.word	0x00000082


	//----- nvinfo : EIATTR_KPARAM_INFO
	.align		4
.L_7:
        /*0008*/ 	.byte	0x04, 0x17
        /*000a*/ 	.short	(.L_9 - .L_8)
.L_8:
        /*000c*/ 	.word	0x00000000
        /*0010*/ 	.short	0x0003
        /*0012*/ 	.short	0x0018
        /*0014*/ 	.byte	0x00, 0xf0, 0x11, 0x00


	//----- nvinfo : EIATTR_KPARAM_INFO
	.align		4
.L_9:
        /*0018*/ 	.byte	0x04, 0x17
        /*001a*/ 	.short	(.L_11 - .L_10)
.L_10:
        /*001c*/ 	.word	0x00000000
        /*0020*/ 	.short	0x0002
        /*0022*/ 	.short	0x0010
        /*0024*/ 	.byte	0x00, 0xf5, 0x21, 0x00


	//----- nvinfo : EIATTR_KPARAM_INFO
	.align		4
.L_11:
        /*0028*/ 	.byte	0x04, 0x17
        /*002a*/ 	.short	(.L_13 - .L_12)
.L_12:
        /*002c*/ 	.word	0x00000000
        /*0030*/ 	.short	0x0001
        /*0032*/ 	.short	0x0008
        /*0034*/ 	.byte	0x00, 0xf5, 0x21, 0x00


	//----- nvinfo : EIATTR_KPARAM_INFO
	.align		4
.L_13:
        /*0038*/ 	.byte	0x04, 0x17
        /*003a*/ 	.short	(.L_15 - .L_14)
.L_14:
        /*003c*/ 	.word	0x00000000
        /*0040*/ 	.short	0x0000
        /*0042*/ 	.short	0x0000
        /*0044*/ 	.byte	0x00, 0xf5, 0x21, 0x00


	//----- nvinfo : EIATTR_SPARSE_MMA_MASK
	.align		4
.L_15:
        /*0048*/ 	.byte	0x03, 0x50
        /*004a*/ 	.short	0x0000


	//----- nvinfo : EIATTR_MAXREG_COUNT
	.align		4
        /*004c*/ 	.byte	0x03, 0x1b
        /*004e*/ 	.short	0x00ff


	//----- nvinfo : EIATTR_NUM_BARRIERS
	.align		4
        /*0050*/ 	.byte	0x02, 0x4c
        /*0052*/ 	.byte	0x01
	.zero		1


	//----- nvinfo : EIATTR_MERCURY_ISA_VERSION
	.align		4
        /*0054*/ 	.byte	0x03, 0x5f
        /*0056*/ 	.short	0x0101


	//----- nvinfo : EIATTR_VRC_CTA_INIT_COUNT
	.align		4
        /*0058*/ 	.byte	0x02, 0x4a
	.zero		1
	.zero		1


	//----- nvinfo : EIATTR_EXIT_INSTR_OFFSETS
	.align		4
        /*005c*/ 	.byte	0x04, 0x1c
        /*005e*/ 	.short	(.L_17 - .L_16)


	//   ....[0]....
.L_16:
        /*0060*/ 	.word	0x00001b70


	//----- nvinfo : EIATTR_CBANK_PARAM_SIZE
	.align		4
.L_17:
        /*0064*/ 	.byte	0x03, 0x19
        /*0066*/ 	.short	0x001c


	//----- nvinfo : EIATTR_PARAM_CBANK
	.align		4
        /*0068*/ 	.byte	0x04, 0x0a
        /*006a*/ 	.short	(.L_19 - .L_18)
	.align		4
.L_18:
        /*006c*/ 	.word	index@(.nv.constant0._Z9matrixMulPdS_S_i)
        /*0070*/ 	.short	0x0380
        /*0072*/ 	.short	0x001c


	//----- nvinfo : EIATTR_SW_WAR
	.align		4
.L_19:
        /*0074*/ 	.byte	0x04, 0x36
        /*0076*/ 	.short	(.L_21 - .L_20)
.L_20:
        /*0078*/ 	.word	0x00000008
.L_21:


//--------------------- .nv.callgraph             --------------------------
	.section	.nv.callgraph,"",@"SHT_CUDA_CALLGRAPH"
	.align	4
	.sectionentsize	8
	.align		4
        /*0000*/ 	.word	0x00000000
	.align		4
        /*0004*/ 	.word	0xffffffff
	.align		4
        /*0008*/ 	.word	0x00000000
	.align		4
        /*000c*/ 	.word	0xfffffffe
	.align		4
        /*0010*/ 	.word	0x00000000
	.align		4
        /*0014*/ 	.word	0xfffffffd
	.align		4
        /*0018*/ 	.word	0x00000000
	.align		4
        /*001c*/ 	.word	0xfffffffc


//--------------------- .text._Z9matrixMulPdS_S_i --------------------------
	.section	.text._Z9matrixMulPdS_S_i,"ax",@progbits
	.align	128
        .global         _Z9matrixMulPdS_S_i
        .type           _Z9matrixMulPdS_S_i,@function
        .size           _Z9matrixMulPdS_S_i,(.L_x_14 - _Z9matrixMulPdS_S_i)
        .other          _Z9matrixMulPdS_S_i,@"STO_CUDA_ENTRY STV_DEFAULT"
_Z9matrixMulPdS_S_i:
.text._Z9matrixMulPdS_S_i:
[----:B------:R-:W-:Y:S08]  /*0000*/  LDC R1, c[0x0][0x37c] ;  /* 0x0000df00ff017b82 */ /* 0x000ff00000000800 */
[----:B------:R-:W0:Y:S01]  /*0010*/  LDC R5, c[0x0][0x364] ;  /* 0x0000d900ff057b82 */ /* 0x000e220000000800 */
[----:B------:R-:W1:Y:S07]  /*0020*/  LDCU.64 UR8, c[0x0][0x358] ;  /* 0x00006b00ff0877ac */ /* 0x000e6e0008000a00 */
[----:B------:R-:W2:Y:S08]  /*0030*/  LDC R7, c[0x0][0x360] ;  /* 0x0000d800ff077b82 */ /* 0x000eb00000000800 */
[----:B------:R-:W3:Y:S01]  /*0040*/  LDC R0, c[0x0][0x398] ;  /* 0x0000e600ff007b82 */ /* 0x000ee20000000800 */
[----:B0-----:R-:W0:Y:S07]  /*0050*/  I2F.U32.RP R6, R5 ;  /* 0x0000000500067306 */ /* 0x001e2e0000209000 */
[----:B------:R-:W4:Y:S01]  /*0060*/  S2UR UR5, SR_CTAID.X ;  /* 0x00000000000579c3 */ /* 0x000f220000002500 */
[----:B--2---:R-:W2:Y:S01]  /*0070*/  I2F.U32.RP R4, R7 ;  /* 0x0000000700047306 */ /* 0x004ea20000209000 */
[----:B------:R-:W-:-:S06]  /*0080*/  ISETP.NE.U32.AND P2, PT, R7, RZ, PT ;  /* 0x000000ff0700720c */ /* 0x000fcc0003f45070 */
[----:B------:R-:W5:Y:S01]  /*0090*/  S2UR UR4, SR_CTAID.Y ;  /* 0x00000000000479c3 */ /* 0x000f620000002600 */
[----:B0-----:R-:W0:Y:S08]  /*00a0*/  MUFU.RCP R6, R6 ;  /* 0x0000000600067308 */ /* 0x001e300000001000 */
[----:B--2---:R-:W2:Y:S01]  /*00b0*/  MUFU.RCP R4, R4 ;  /* 0x0000000400047308 */ /* 0x004ea20000001000 */
[----:B----4-:R-:W-:-:S02]  /*00c0*/  IMAD R28, R7, UR5, RZ ;  /* 0x00000005071c7c24 */ /* 0x010fc4000f8e02ff */
[----:B0-----:R-:W-:-:S05]  /*00d0*/  VIADD R8, R6, 0xffffffe ;  /* 0x0ffffffe06087836 */ /* 0x001fca0000000000 */
[----:B------:R0:W4:Y:S01]  /*00e0*/  F2I.FTZ.U32.TRUNC.NTZ R9, R8 ;  /* 0x0000000800097305 */ /* 0x000122000021f000 */
[----:B--2---:R-:W-:-:S07]  /*00f0*/  IADD3 R2, PT, PT, R4, 0xffffffe, RZ ;  /* 0x0ffffffe04027810 */ /* 0x004fce0007ffe0ff */
[----:B------:R2:W1:Y:S01]  /*0100*/  F2I.FTZ.U32.TRUNC.NTZ R3, R2 ;  /* 0x0000000200037305 */ /* 0x000462000021f000 */
[----:B0-----:R-:W-:Y:S02]  /*0110*/  IMAD.MOV.U32 R8, RZ, RZ, RZ ;  /* 0x000000ffff087224 */ /* 0x001fe400078e00ff */
[----:B----4-:R-:W-:Y:S02]  /*0120*/  IMAD.MOV R4, RZ, RZ, -R9 ;  /* 0x000000ffff047224 */ /* 0x010fe400078e0a09 */
[----:B--2---:R-:W-:Y:S01]  /*0130*/  HFMA2 R2, -RZ, RZ, 0, 0 ;  /* 0x00000000ff027431 */ /* 0x004fe200000001ff */
[----:B-1----:R-:W-:-:S05]  /*0140*/  IADD3 R10, PT, PT, RZ, -R3, RZ ;  /* 0x80000003ff0a7210 */ /* 0x002fca0007ffe0ff */
[----:B------:R-:W-:-:S04]  /*0150*/  IMAD R11, R10, R7, RZ ;  /* 0x000000070a0b7224 */ /* 0x000fc800078e02ff */
[----:B------:R-:W-:Y:S01]  /*0160*/  IMAD.HI.U32 R3, R3, R11, R2 ;  /* 0x0000000b03037227 */ /* 0x000fe200078e0002 */
[----:B---3--:R-:W-:-:S03]  /*0170*/  IADD3 R2, PT, PT, R7, -0x1, R0 ;  /* 0xffffffff07027810 */ /* 0x008fc60007ffe000 */
[----:B------:R-:W-:Y:S02]  /*0180*/  IMAD R11, R4, R5, RZ ;  /* 0x00000005040b7224 */ /* 0x000fe400078e02ff */
[----:B------:R-:W-:Y:S02]  /*0190*/  IMAD.HI.U32 R6, R3, R2, RZ ;  /* 0x0000000203067227 */ /* 0x000fe400078e00ff */
[----:B------:R-:W0:Y:S02]  /*01a0*/  S2R R3, SR_TID.X ;  /* 0x0000000000037919 */ /* 0x000e240000002100 */
[----:B------:R-:W-:Y:S01]  /*01b0*/  IMAD.HI.U32 R9, R9, R11, R8 ;  /* 0x0000000b09097227 */ /* 0x000fe200078e0008 */
[----:B------:R-:W-:Y:S02]  /*01c0*/  IADD3 R4, PT, PT, -R6, RZ, RZ ;  /* 0x000000ff06047210 */ /* 0x000fe40007ffe1ff */
[----:B------:R-:W-:-:S03]  /*01d0*/  IADD3 R8, PT, PT, R5, -0x1, R0 ;  /* 0xffffffff05087810 */ /* 0x000fc60007ffe000 */
[----:B------:R-:W-:Y:S02]  /*01e0*/  IMAD R4, R7, R4, R2 ;  /* 0x0000000407047224 */ /* 0x000fe400078e0202 */
[----:B------:R-:W-:-:S03]  /*01f0*/  IMAD.HI.U32 R9, R9, R8, RZ ;  /* 0x0000000809097227 */ /* 0x000fc600078e00ff */
[----:B------:R-:W-:Y:S01]  /*0200*/  ISETP.GE.U32.AND P4, PT, R4, R7, PT ;  /* 0x000000070400720c */ /* 0x000fe20003f86070 */
[----:B------:R-:W-:-:S04]  /*0210*/  IMAD.MOV R2, RZ, RZ, -R9 ;  /* 0x000000ffff027224 */ /* 0x000fc800078e0a09 */
[----:B------:R-:W-:Y:S02]  /*0220*/  IMAD R8, R5, R2, R8 ;  /* 0x0000000205087224 */ /* 0x000fe400078e0208 */
[----:B------:R-:W5:Y:S03]  /*0230*/  S2R R2, SR_TID.Y ;  /* 0x0000000000027919 */ /* 0x000f660000002200 */
[----:B------:R-:W-:-:S03]  /*0240*/  ISETP.GE.U32.AND P0, PT, R8, R5, PT ;  /* 0x000000050800720c */ /* 0x000fc60003f06070 */
[-C--:B------:R-:W-:Y:S02]  /*0250*/  @P4 IADD3 R4, PT, PT, R4, -R7.reuse, RZ ;  /* 0x8000000704044210 */ /* 0x080fe40007ffe0ff */
[----:B------:R-:W-:Y:S02]  /*0260*/  @P4 IADD3 R6, PT, PT, R6, 0x1, RZ ;  /* 0x0000000106064810 */ /* 0x000fe40007ffe0ff */
[----:B------:R-:W-:Y:S02]  /*0270*/  ISETP.GE.U32.AND P1, PT, R4, R7, PT ;  /* 0x000000070400720c */ /* 0x000fe40003f26070 */
[----:B------:R-:W-:Y:S02]  /*0280*/  ISETP.NE.U32.AND P4, PT, R5, RZ, PT ;  /* 0x000000ff0500720c */ /* 0x000fe40003f85070 */
[----:B0-----:R-:W-:Y:S02]  /*0290*/  IADD3 R17, PT, PT, R28, R3, RZ ;  /* 0x000000031c117210 */ /* 0x001fe40007ffe0ff */
[----:B------:R-:W-:Y:S01]  /*02a0*/  @P0 IMAD.IADD R8, R8, 0x1, -R5 ;  /* 0x0000000108080824 */ /* 0x000fe200078e0a05 */
[----:B------:R-:W-:-:S04]  /*02b0*/  @P0 IADD3 R9, PT, PT, R9, 0x1, RZ ;  /* 0x0000000109090810 */ /* 0x000fc80007ffe0ff */
[----:B------:R-:W-:Y:S02]  /*02c0*/  ISETP.GE.U32.AND P3, PT, R8, R5, PT ;  /* 0x000000050800720c */ /* 0x000fe40003f66070 */
[----:B------:R-:W-:Y:S01]  /*02d0*/  @P1 VIADD R6, R6, 0x1 ;  /* 0x0000000106061836 */ /* 0x000fe20000000000 */
[----:B------:R-:W-:-:S04]  /*02e0*/  @!P2 LOP3.LUT R6, RZ, R7, RZ, 0x33, !PT ;  /* 0x00000007ff06a212 */ /* 0x000fc800078e33ff */
[----:B------:R-:W-:Y:S01]  /*02f0*/  ISETP.GE.AND P0, PT, R6, 0x1, PT ;  /* 0x000000010600780c */ /* 0x000fe20003f06270 */
[----:B-----5:R-:W-:-:S05]  /*0300*/  IMAD R18, R5, UR4, R2 ;  /* 0x0000000405127c24 */ /* 0x020fca000f8e0202 */
[----:B------:R-:W-:Y:S01]  /*0310*/  @P3 VIADD R9, R9, 0x1 ;  /* 0x0000000109093836 */ /* 0x000fe20000000000 */
[----:B------:R-:W-:-:S06]  /*0320*/  @!P4 LOP3.LUT R9, RZ, R5, RZ, 0x33, !PT ;  /* 0x00000005ff09c212 */ /* 0x000fcc00078e33ff */
[----:B------:R-:W-:Y:S05]  /*0330*/  @!P0 BRA `(.L_x_0) ;  /* 0x0000000c00dc8947 */ /* 0x000fea0003800000 */
[C---:B------:R-:W-:Y:S01]  /*0340*/  ISETP.GE.U32.AND P0, PT, R6.reuse, 0x4, PT ;  /* 0x000000040600780c */ /* 0x040fe20003f06070 */
[C---:B------:R-:W-:Y:S01]  /*0350*/  IMAD R4, R6.reuse, R3, RZ ;  /* 0x0000000306047224 */ /* 0x040fe200078e02ff */
[----:B------:R-:W-:Y:S01]  /*0360*/  LOP3.LUT R16, R6, 0x3, RZ, 0xc0, !PT ;  /* 0x0000000306107812 */ /* 0x000fe200078ec0ff */
[----:B------:R-:W-:Y:S02]  /*0370*/  IMAD R5, R9, R2, RZ ;  /* 0x0000000209057224 */ /* 0x000fe400078e02ff */
[----:B------:R-:W-:-:S08]  /*0380*/  IMAD.MOV.U32 R19, RZ, RZ, RZ ;  /* 0x000000ffff137224 */ /* 0x000fd000078e00ff */
[----:B------:R-:W-:Y:S05]  /*0390*/  @!P0 BRA `(.L_x_1) ;  /* 0x0000000c00488947 */ /* 0x000fea0003800000 */
[----:B------:R-:W0:Y:S01]  /*03a0*/  S2UR UR6, SR_CgaCtaId ;  /* 0x00000000000679c3 */ /* 0x000e220000008800 */
[----:B------:R-:W-:Y:S01]  /*03b0*/  LOP3.LUT R19, R6, 0x7ffffffc, RZ, 0xc0, !PT ;  /* 0x7ffffffc06137812 */ /* 0x000fe200078ec0ff */
[----:B------:R-:W-:Y:S01]  /*03c0*/  UMOV UR4, 0x400 ;  /* 0x0000040000047882 */ /* 0x000fe20000000000 */
[C-C-:B------:R-:W-:Y:S01]  /*03d0*/  IMAD R25, R2.reuse, 0x20, R4.reuse ;  /* 0x0000002002197824 */ /* 0x140fe200078e0204 */
[----:B------:R-:W-:Y:S01]  /*03e0*/  UIADD3 UR5, UPT, UPT, UR4, 0x1000, URZ ;  /* 0x0000100004057890 */ /* 0x000fe2000fffe0ff */
[----:B------:R-:W-:Y:S01]  /*03f0*/  IADD3 R27, PT, PT, -R19, RZ, RZ ;  /* 0x000000ff131b7210 */ /* 0x000fe20007ffe1ff */
[-C--:B------:R-:W-:Y:S01]  /*0400*/  IMAD R8, R2, R0.reuse, RZ ;  /* 0x0000000002087224 */ /* 0x080fe200078e02ff */
[----:B------:R-:W-:Y:S01]  /*0410*/  LEA R26, R5, R3, 0x4 ;  /* 0x00000003051a7211 */ /* 0x000fe200078e20ff */
[----:B------:R-:W-:Y:S01]  /*0420*/  IMAD R24, R18, R0, R4 ;  /* 0x0000000012187224 */ /* 0x000fe200078e0204 */
[----:B------:R-:W-:Y:S01]  /*0430*/  ISETP.GE.AND P0, PT, R27, RZ, PT ;  /* 0x000000ff1b00720c */ /* 0x000fe20003f06270 */
[----:B------:R-:W-:-:S04]  /*0440*/  IMAD R9, R9, R8, R3 ;  /* 0x0000000809097224 */ /* 0x000fc800078e0203 */
[----:B------:R-:W-:Y:S01]  /*0450*/  IMAD.IADD R28, R28, 0x1, R9 ;  /* 0x000000011c1c7824 */ /* 0x000fe200078e0209 */
[----:B0-----:R-:W-:Y:S02]  /*0460*/  ULEA UR5, UR6, UR5, 0x18 ;  /* 0x0000000506057291 */ /* 0x001fe4000f8ec0ff */
[----:B------:R-:W-:-:S04]  /*0470*/  ULEA UR4, UR6, UR4, 0x18 ;  /* 0x0000000406047291 */ /* 0x000fc8000f8ec0ff */
[----:B------:R-:W-:Y:S02]  /*0480*/  LEA R26, R26, UR5, 0x3 ;  /* 0x000000051a1a7c11 */ /* 0x000fe4000f8e18ff */
[----:B------:R-:W-:-:S03]  /*0490*/  LEA R25, R25, UR4, 0x3 ;  /* 0x0000000419197c11 */ /* 0x000fc6000f8e18ff */
[----:B------:R-:W-:Y:S01]  /*04a0*/  VIADD R26, R26, 0x100 ;  /* 0x000001001a1a7836 */ /* 0x000fe20000000000 */
[----:B------:R-:W-:Y:S01]  /*04b0*/  IADD3 R25, PT, PT, R25, 0x10, RZ ;  /* 0x0000001019197810 */ /* 0x000fe20007ffe0ff */
[----:B------:R-:W-:Y:S06]  /*04c0*/  @P0 BRA `(.L_x_2) ;  /* 0x0000000800840947 */ /* 0x000fec0003800000 */
[----:B------:R-:W-:Y:S02]  /*04d0*/  IADD3 R6, PT, PT, -R27, RZ, RZ ;  /* 0x000000ff1b067210 */ /* 0x000fe40007ffe1ff */
[----:B------:R-:W-:Y:S02]  /*04e0*/  PLOP3.LUT P0, PT, PT, PT, PT, 0x80, 0x8 ;  /* 0x000000000008781c */ /* 0x000fe40003f0f070 */
[----:B------:R-:W-:-:S13]  /*04f0*/  ISETP.GT.AND P1, PT, R6, 0xc, PT ;  /* 0x0000000c0600780c */ /* 0x000fda0003f24270 */
[----:B------:R-:W-:Y:S05]  /*0500*/  @!P1 BRA `(.L_x_3) ;  /* 0x0000000400909947 */ /* 0x000fea0003800000 */
[----:B------:R-:W-:-:S13]  /*0510*/  PLOP3.LUT P0, PT, PT, PT, PT, 0x8, 0x80 ;  /* 0x000000000080781c */ /* 0x000fda0003f0e170 */
.L_x_4:
[----:B------:R-:W0:Y:S08]  /*0520*/  LDC.64 R8, c[0x0][0x380] ;  /* 0x0000e000ff087b82 */ /* 0x000e300000000a00 */
[----:B------:R-:W1:Y:S01]  /*0530*/  LDC.64 R6, c[0x0][0x388] ;  /* 0x0000e200ff067b82 */ /* 0x000e620000000a00 */
[----:B0-----:R-:W-:-:S05]  /*0540*/  IMAD.WIDE R20, R24, 0x8, R8 ;  /* 0x0000000818147825 */ /* 0x001fca00078e0208 */
[----:B------:R-:W2:Y:S01]  /*0550*/  LDG.E.64 R12, desc[UR8][R20.64] ;  /* 0x00000008140c7981 */ /* 0x000ea2000c1e1b00 */
[----:B-1----:R-:W-:-:S03]  /*0560*/  IMAD.WIDE R14, R28, 0x8, R6 ;  /* 0x000000081c0e7825 */ /* 0x002fc600078e0206 */
[----:B------:R-:W3:Y:S04]  /*0570*/  LDG.E.64 R22, desc[UR8][R20.64+0x8] ;  /* 0x0000080814167981 */ /* 0x000ee8000c1e1b00 */
[----:B------:R0:W4:Y:S02]  /*0580*/  LDG.E.64 R10, desc[UR8][R14.64] ;  /* 0x000000080e0a7981 */ /* 0x000124000c1e1b00 */
[----:B0-----:R-:W-:Y:S02]  /*0590*/  IMAD.WIDE R14, R0, 0x8, R14 ;  /* 0x00000008000e7825 */ /* 0x001fe400078e020e */
[----:B--2---:R0:W-:Y:S04]  /*05a0*/  STS.64 [R25+-0x10], R12 ;  /* 0xfffff00c19007388 */ /* 0x0041e80000000a00 */
[----:B----4-:R1:W-:Y:S04]  /*05b0*/  STS.64 [R26+-0x100], R10 ;  /* 0xffff000a1a007388 */ /* 0x0103e80000000a00 */
[----:B0-----:R-:W2:Y:S04]  /*05c0*/  LDG.E.64 R12, desc[UR8][R20.64+0x10] ;  /* 0x00001008140c7981 */ /* 0x001ea8000c1e1b00 */
[----:B-1----:R-:W4:Y:S04]  /*05d0*/  LDG.E.64 R10, desc[UR8][R14.64] ;  /* 0x000000080e0a7981 */ /* 0x002f28000c1e1b00 */
[----:B---3--:R-:W-:Y:S01]  /*05e0*/  STS.64 [R25+-0x8], R22 ;  /* 0xfffff81619007388 */ /* 0x008fe20000000a00 */
[----:B------:R-:W-:-:S03]  /*05f0*/  VIADD R29, R24, 0x4 ;  /* 0x00000004181d7836 */ /* 0x000fc60000000000 */
[----:B------:R-:W3:Y:S04]  /*0600*/  LDG.E.64 R20, desc[UR8][R20.64+0x18] ;  /* 0x0000180814147981 */ /* 0x000ee8000c1e1b00 */
[----:B----4-:R0:W-:Y:S04]  /*0610*/  STS.64 [R26+-0x80], R10 ;  /* 0xffff800a1a007388 */ /* 0x0101e80000000a00 */
[----:B--2---:R1:W-:Y:S01]  /*0620*/  STS.64 [R25], R12 ;  /* 0x0000000c19007388 */ /* 0x0043e20000000a00 */
[----:B0-----:R-:W-:-:S04]  /*0630*/  IMAD.WIDE R10, R0, 0x8, R14 ;  /* 0x00000008000a7825 */ /* 0x001fc800078e020e */
[----:B-1----:R-:W-:Y:S01]  /*0640*/  IMAD.WIDE R12, R29, 0x8, R8 ;  /* 0x000000081d0c7825 */ /* 0x002fe200078e0208 */
[----:B------:R-:W2:Y:S03]  /*0650*/  LDG.E.64 R22, desc[UR8][R10.64] ;  /* 0x000000080a167981 */ /* 0x000ea6000c1e1b00 */
[----:B------:R-:W-:-:S06]  /*0660*/  IMAD.WIDE R14, R0, 0x8, R10 ;  /* 0x00000008000e7825 */ /* 0x000fcc00078e020a */
[----:B------:R-:W4:Y:S04]  /*0670*/  LDG.E.64 R14, desc[UR8][R14.64] ;  /* 0x000000080e0e7981 */ /* 0x000f28000c1e1b00 */
[----:B------:R-:W5:Y:S01]  /*0680*/  LDG.E.64 R10, desc[UR8][R12.64] ;  /* 0x000000080c0a7981 */ /* 0x000f62000c1e1b00 */
[----:B------:R-:W-:-:S03]  /*0690*/  LEA R28, R0, R28, 0x2 ;  /* 0x0000001c001c7211 */ /* 0x000fc600078e10ff */
[----:B--2---:R0:W-:Y:S04]  /*06a0*/  STS.64 [R26], R22 ;  /* 0x000000161a007388 */ /* 0x0041e80000000a00 */
[----:B---3--:R1:W-:Y:S01]  /*06b0*/  STS.64 [R25+0x8], R20 ;  /* 0x0000081419007388 */ /* 0x0083e20000000a00 */
[----:B0-----:R-:W-:-:S03]  /*06c0*/  IMAD.WIDE R22, R28, 0x8, R6 ;  /* 0x000000081c167825 */ /* 0x001fc600078e0206 */
[----:B----4-:R-:W-:Y:S04]  /*06d0*/  STS.64 [R26+0x80], R14 ;  /* 0x0000800e1a007388 */ /* 0x010fe80000000a00 */
[----:B-----5:R0:W-:Y:S04]  /*06e0*/  STS.64 [R25+0x10], R10 ;  /* 0x0000100a19007388 */ /* 0x0201e80000000a00 */
[----:B-1----:R-:W2:Y:S01]  /*06f0*/  LDG.E.64 R20, desc[UR8][R12.64+0x8] ;  /* 0x000008080c147981 */ /* 0x002ea2000c1e1b00 */
[----:B0-----:R-:W-:-:S03]  /*0700*/  IMAD.WIDE R10, R0, 0x8, R22 ;  /* 0x00000008000a7825 */ /* 0x001fc600078e0216 */
[----:B------:R-:W3:Y:S04]  /*0710*/  LDG.E.64 R22, desc[UR8][R22.64] ;  /* 0x0000000816167981 */ /* 0x000ee8000c1e1b00 */
[----:B------:R0:W4:Y:S02]  /*0720*/  LDG.E.64 R14, desc[UR8][R10.64] ;  /* 0x000000080a0e7981 */ /* 0x000124000c1e1b00 */
[C---:B0-----:R-:W-:Y:S02]  /*0730*/  IMAD.WIDE R10, R0.reuse, 0x8, R10 ;  /* 0x00000008000a7825 */ /* 0x041fe400078e020a */
[----:B---3--:R-:W-:Y:S04]  /*0740*/  STS.64 [R26+0x100], R22 ;  /* 0x000100161a007388 */ /* 0x008fe80000000a00 */
[----:B--2---:R0:W-:Y:S04]  /*0750*/  STS.64 [R25+0x18], R20 ;  /* 0x0000181419007388 */ /* 0x0041e80000000a00 */
[----:B----4-:R1:W-:Y:S04]  /*0760*/  STS.64 [R26+0x180], R14 ;  /* 0x0001800e1a007388 */ /* 0x0103e80000000a00 */
[----:B0-----:R-:W2:Y:S04]  /*0770*/  LDG.E.64 R20, desc[UR8][R12.64+0x10] ;  /* 0x000010080c147981 */ /* 0x001ea8000c1e1b00 */
[----:B-1----:R0:W3:Y:S04]  /*0780*/  LDG.E.64 R14, desc[UR8][R10.64] ;  /* 0x000000080a0e7981 */ /* 0x0020e8000c1e1b00 */
[----:B------:R-:W4:Y:S01]  /*0790*/  LDG.E.64 R12, desc[UR8][R12.64+0x18] ;  /* 0x000018080c0c7981 */ /* 0x000f22000c1e1b00 */
[----:B0-----:R-:W-:-:S06]  /*07a0*/  IMAD.WIDE R10, R0, 0x8, R10 ;  /* 0x00000008000a7825 */ /* 0x001fcc00078e020a */
[----:B------:R-:W5:Y:S01]  /*07b0*/  LDG.E.64 R10, desc[UR8][R10.64] ;  /* 0x000000080a0a7981 */ /* 0x000f62000c1e1b00 */
[----:B------:R-:W-:Y:S01]  /*07c0*/  VIADD R29, R24, 0x8 ;  /* 0x00000008181d7836 */ /* 0x000fe20000000000 */
[----:B------:R-:W-:-:S03]  /*07d0*/  LEA R28, R0, R28, 0x2 ;  /* 0x0000001c001c7211 */ /* 0x000fc600078e10ff */
[----:B------:R-:W-:Y:S01]  /*07e0*/  IMAD.WIDE R22, R29, 0x8, R8 ;  /* 0x000000081d167825 */ /* 0x000fe200078e0208 */
[----:B--2---:R0:W-:Y:S04]  /*07f0*/  STS.64 [R25+0x20], R20 ;  /* 0x0000201419007388 */ /* 0x0041e80000000a00 */
[----:B---3--:R1:W-:Y:S04]  /*0800*/  STS.64 [R26+0x200], R14 ;  /* 0x0002000e1a007388 */ /* 0x0083e80000000a00 */
[----:B----4-:R2:W-:Y:S04]  /*0810*/  STS.64 [R25+0x28], R12 ;  /* 0x0000280c19007388 */ /* 0x0105e80000000a00 */
[----:B0-----:R-:W3:Y:S01]  /*0820*/  LDG.E.64 R20, desc[UR8][R22.64] ;  /* 0x0000000816147981 */ /* 0x001ee2000c1e1b00 */
[----:B-1----:R-:W-:-:S05]  /*0830*/  IMAD.WIDE R14, R28, 0x8, R6 ;  /* 0x000000081c0e7825 */ /* 0x002fca00078e0206 */
[----:B--2---:R-:W2:Y:S04]  /*0840*/  LDG.E.64 R12, desc[UR8][R14.64] ;  /* 0x000000080e0c7981 */ /* 0x004ea8000c1e1b00 */
[----:B-----5:R0:W-:Y:S04]  /*0850*/  STS.64 [R26+0x280], R10 ;  /* 0x0002800a1a007388 */ /* 0x0201e80000000a00 */
[----:B0-----:R-:W4:Y:S04]  /*0860*/  LDG.E.64 R10, desc[UR8][R22.64+0x8] ;  /* 0x00000808160a7981 */ /* 0x001f28000c1e1b00 */
[----:B---3--:R-:W-:Y:S04]  /*0870*/  STS.64 [R25+0x30], R20 ;  /* 0x0000301419007388 */ /* 0x008fe80000000a00 */
[----:B--2---:R0:W-:Y:S02]  /*0880*/  STS.64 [R26+0x300], R12 ;  /* 0x0003000c1a007388 */ /* 0x0041e40000000a00 */
[----:B0-----:R-:W-:-:S02]  /*0890*/  IMAD.WIDE R12, R0, 0x8, R14 ;  /* 0x00000008000c7825 */ /* 0x001fc400078e020e */
[----:B------:R-:W2:Y:S04]  /*08a0*/  LDG.E.64 R14, desc[UR8][R22.64+0x10] ;  /* 0x00001008160e7981 */ /* 0x000ea8000c1e1b00 */
[----:B------:R0:W3:Y:S04]  /*08b0*/  LDG.E.64 R20, desc[UR8][R12.64] ;  /* 0x000000080c147981 */ /* 0x0000e8000c1e1b00 */
[----:B----4-:R1:W-:Y:S01]  /*08c0*/  STS.64 [R25+0x38], R10 ;  /* 0x0000380a19007388 */ /* 0x0103e20000000a00 */
[----:B------:R-:W-:Y:S01]  /*08d0*/  VIADD R29, R24, 0xc ;  /* 0x0000000c181d7836 */ /* 0x000fe20000000000 */
[----:B------:R-:W-:-:S02]  /*08e0*/  LEA R28, R0, R28, 0x2 ;  /* 0x0000001c001c7211 */ /* 0x000fc400078e10ff */
[----:B------:R-:W4:Y:S01]  /*08f0*/  LDG.E.64 R22, desc[UR8][R22.64+0x18] ;  /* 0x0000180816167981 */ /* 0x000f22000c1e1b00 */
[----:B0-----:R-:W-:-:S05]  /*0900*/  IMAD.WIDE R12, R0, 0x8, R12 ;  /* 0x00000008000c7825 */ /* 0x001fca00078e020c */
[----:B-1----:R0:W5:Y:S01]  /*0910*/  LDG.E.64 R10, desc[UR8][R12.64] ;  /* 0x000000080c0a7981 */ /* 0x002162000c1e1b00 */
[----:B------:R-:W-:-:S04]  /*0920*/  IMAD.WIDE R8, R29, 0x8, R8 ;  /* 0x000000081d087825 */ /* 0x000fc800078e0208 */
[----:B0-----:R-:W-:-:S04]  /*0930*/  IMAD.WIDE R12, R0, 0x8, R12 ;  /* 0x00000008000c7825 */ /* 0x001fc800078e020c */
[----:B------:R-:W-:Y:S02]  /*0940*/  IMAD.WIDE R6, R28, 0x8, R6 ;  /* 0x000000081c067825 */ /* 0x000fe400078e0206 */
[----:B------:R-:W4:Y:S04]  /*0950*/  LDG.E.64 R12, desc[UR8][R12.64] ;  /* 0x000000080c0c7981 */ /* 0x000f28000c1e1b00 */
[----:B---3--:R0:W-:Y:S04]  /*0960*/  STS.64 [R26+0x380], R20 ;  /* 0x000380141a007388 */ /* 0x0081e80000000a00 */
[----:B--2---:R1:W-:Y:S04]  /*0970*/  STS.64 [R25+0x40], R14 ;  /* 0x0000400e19007388 */ /* 0x0043e80000000a00 */
[----:B0-----:R-:W2:Y:S04]  /*0980*/  LDG.E.64 R20, desc[UR8][R8.64+0x10] ;  /* 0x0000100808147981 */ /* 0x001ea8000c1e1b00 */
[----:B-----5:R0:W-:Y:S04]  /*0990*/  STS.64 [R26+0x400], R10 ;  /* 0x0004000a1a007388 */ /* 0x0201e80000000a00 */
[----:B-1----:R-:W3:Y:S04]  /*09a0*/  LDG.E.64 R14, desc[UR8][R8.64] ;  /* 0x00000008080e7981 */ /* 0x002ee8000c1e1b00 */
[----:B0-----:R0:W5:Y:S04]  /*09b0*/  LDG.E.64 R10, desc[UR8][R6.64] ;  /* 0x00000008060a7981 */ /* 0x001168000c1e1b00 */
[----:B----4-:R-:W-:Y:S01]  /*09c0*/  STS.64 [R25+0x48], R22 ;  /* 0x0000481619007388 */ /* 0x010fe20000000a00 */
[----:B0-----:R-:W-:-:S03]  /*09d0*/  IMAD.WIDE R6, R0, 0x8, R6 ;  /* 0x0000000800067825 */ /* 0x001fc600078e0206 */
[----:B------:R0:W-:Y:S02]  /*09e0*/  STS.64 [R26+0x480], R12 ;  /* 0x0004800c1a007388 */ /* 0x0001e40000000a00 */
[C---:B0-----:R-:W-:Y:S02]  /*09f0*/  IMAD.WIDE R12, R0.reuse, 0x8, R6 ;  /* 0x00000008000c7825 */ /* 0x041fe400078e0206 */
[----:B---3--:R0:W-:Y:S04]  /*0a00*/  STS.64 [R25+0x50], R14 ;  /* 0x0000500e19007388 */ /* 0x0081e80000000a00 */
[----:B-----5:R1:W-:Y:S04]  /*0a10*/  STS.64 [R26+0x500], R10 ;  /* 0x0005000a1a007388 */ /* 0x0203e80000000a00 */
[----:B0-----:R-:W3:Y:S04]  /*0a20*/  LDG.E.64 R14, desc[UR8][R8.64+0x8] ;  /* 0x00000808080e7981 */ /* 0x001ee8000c1e1b00 */
[----:B-1----:R0:W4:Y:S04]  /*0a30*/  LDG.E.64 R10, desc[UR8][R6.64] ;  /* 0x00000008060a7981 */ /* 0x002128000c1e1b00 */
[----:B------:R-:W5:Y:S01]  /*0a40*/  LDG.E.64 R8, desc[UR8][R8.64+0x18] ;  /* 0x0000180808087981 */ /* 0x000f62000c1e1b00 */
[----:B0-----:R-:W-:-:S03]  /*0a50*/  IMAD.WIDE R6, R0, 0x8, R12 ;  /* 0x0000000800067825 */ /* 0x001fc600078e020c */
[----:B------:R-:W5:Y:S04]  /*0a60*/  LDG.E.64 R12, desc[UR8][R12.64] ;  /* 0x000000080c0c7981 */ /* 0x000f68000c1e1b00 */
[----:B------:R-:W5:Y:S01]  /*0a70*/  LDG.E.64 R6, desc[UR8][R6.64] ;  /* 0x0000000806067981 */ /* 0x000f62000c1e1b00 */
[----:B------:R-:W-:-:S05]  /*0a80*/  VIADD R27, R27, 0x10 ;  /* 0x000000101b1b7836 */ /* 0x000fca0000000000 */
[----:B------:R-:W-:Y:S01]  /*0a90*/  ISETP.GE.AND P1, PT, R27, -0xc, PT ;  /* 0xfffffff41b00780c */ /* 0x000fe20003f26270 */
[----:B------:R-:W-:Y:S01]  /*0aa0*/  IMAD R28, R0, 0x4, R28 ;  /* 0x00000004001c7824 */ /* 0x000fe200078e021c */
[----:B------:R-:W-:Y:S01]  /*0ab0*/  IADD3 R24, PT, PT, R24, 0x10, RZ ;  /* 0x0000001018187810 */ /* 0x000fe20007ffe0ff */
[----:B---3--:R-:W-:Y:S04]  /*0ac0*/  STS.64 [R25+0x58], R14 ;  /* 0x0000580e19007388 */ /* 0x008fe80000000a00 */
[----:B----4-:R-:W-:Y:S04]  /*0ad0*/  STS.64 [R26+0x580], R10 ;  /* 0x0005800a1a007388 */ /* 0x010fe80000000a00 */
[----:B--2---:R-:W-:Y:S04]  /*0ae0*/  STS.64 [R25+0x60], R20 ;  /* 0x0000601419007388 */ /* 0x004fe80000000a00 */
[----:B-----5:R-:W-:Y:S04]  /*0af0*/  STS.64 [R26+0x600], R12 ;  /* 0x0006000c1a007388 */ /* 0x020fe80000000a00 */
[----:B------:R0:W-:Y:S04]  /*0b00*/  STS.64 [R25+0x68], R8 ;  /* 0x0000680819007388 */ /* 0x0001e80000000a00 */
[----:B------:R1:W-:Y:S01]  /*0b10*/  STS.64 [R26+0x680], R6 ;  /* 0x000680061a007388 */ /* 0x0003e20000000a00 */
[----:B0-----:R-:W-:Y:S01]  /*0b20*/  IADD3 R25, PT, PT, R25, 0x80, RZ ;  /* 0x0000008019197810 */ /* 0x001fe20007ffe0ff */
[----:B-1----:R-:W-:Y:S01]  /*0b30*/  VIADD R26, R26, 0x800 ;  /* 0x000008001a1a7836 */ /* 0x002fe20000000000 */
[----:B------:R-:W-:Y:S06]  /*0b40*/  @!P1 BRA `(.L_x_4) ;  /* 0xfffffff800749947 */ /* 0x000fec000383ffff */
.L_x_3:
[----:B------:R-:W-:-:S04]  /*0b50*/  IADD3 R6, PT, PT, -R27, RZ, RZ ;  /* 0x000000ff1b067210 */ /* 0x000fc80007ffe1ff */
[----:B------:R-:W-:-:S13]  /*0b60*/  ISETP.GT.AND P1, PT, R6, 0x4, PT ;  /* 0x000000040600780c */ /* 0x000fda0003f24270 */
[----:B------:R-:W-:Y:S05]  /*0b70*/  @!P1 BRA `(.L_x_5) ;  /* 0x0000000000d09947 */ /* 0x000fea0003800000 */
[----:B------:R-:W0:Y:S08]  /*0b80*/  LDC.64 R6, c[0x0][0x380] ;  /* 0x0000e000ff067b82 */ /* 0x000e300000000a00 */
[----:B------:R-:W1:Y:S01]  /*0b90*/  LDC.64 R10, c[0x0][0x388] ;  /* 0x0000e200ff0a7b82 */ /* 0x000e620000000a00 */
[----:B0-----:R-:W-:-:S05]  /*0ba0*/  IMAD.WIDE R8, R24, 0x8, R6 ;  /* 0x0000000818087825 */ /* 0x001fca00078e0206 */
[----:B------:R-:W2:Y:S01]  /*0bb0*/  LDG.E.64 R12, desc[UR8][R8.64] ;  /* 0x00000008080c7981 */ /* 0x000ea2000c1e1b00 */
[----:B-1----:R-:W-:-:S05]  /*0bc0*/  IMAD.WIDE R20, R28, 0x8, R10 ;  /* 0x000000081c147825 */ /* 0x002fca00078e020a */
[----:B------:R0:W3:Y:S04]  /*0bd0*/  LDG.E.64 R14, desc[UR8][R20.64] ;  /* 0x00000008140e7981 */ /* 0x0000e8000c1e1b00 */
[----:B--2---:R1:W-:Y:S04]  /*0be0*/  STS.64 [R25+-0x10], R12 ;  /* 0xfffff00c19007388 */ /* 0x0043e80000000a00 */
[----:B-1----:R-:W2:Y:S01]  /*0bf0*/  LDG.E.64 R12, desc[UR8][R8.64+0x8] ;  /* 0x00000808080c7981 */ /* 0x002ea2000c1e1b00 */
[----:B0-----:R-:W-:-:S03]  /*0c00*/  IMAD.WIDE R20, R0, 0x8, R20 ;  /* 0x0000000800147825 */ /* 0x001fc600078e0214 */
[----:B---3--:R0:W-:Y:S04]  /*0c10*/  STS.64 [R26+-0x100], R14 ;  /* 0xffff000e1a007388 */ /* 0x0081e80000000a00 */
[----:B0-----:R-:W3:Y:S01]  /*0c20*/  LDG.E.64 R14, desc[UR8][R8.64+0x10] ;  /* 0x00001008080e7981 */ /* 0x001ee2000c1e1b00 */
[----:B------:R-:W-:-:S03]  /*0c30*/  VIADD R29, R24, 0x4 ;  /* 0x00000004181d7836 */ /* 0x000fc60000000000 */
[----:B--2---:R0:W-:Y:S01]  /*0c40*/  STS.64 [R25+-0x8], R12 ;  /* 0xfffff80c19007388 */ /* 0x0041e20000000a00 */
[----:B------:R-:W-:-:S03]  /*0c50*/  LEA R28, R0, R28, 0x2 ;  /* 0x0000001c001c7211 */ /* 0x000fc600078e10ff */
[----:B------:R-:W2:Y:S04]  /*0c60*/  LDG.E.64 R8, desc[UR8][R8.64+0x18] ;  /* 0x0000180808087981 */ /* 0x000ea8000c1e1b00 */
[----:B0-----:R0:W4:Y:S01]  /*0c70*/  LDG.E.64 R12, desc[UR8][R20.64] ;  /* 0x00000008140c7981 */ /* 0x001122000c1e1b00 */
[----:B------:R-:W-:-:S04]  /*0c80*/  IMAD.WIDE R6, R29, 0x8, R6 ;  /* 0x000000081d067825 */ /* 0x000fc800078e0206 */
[----:B0-----:R-:W-:-:S05]  /*0c90*/  IMAD.WIDE R20, R0, 0x8, R20 ;  /* 0x0000000800147825 */ /* 0x001fca00078e0214 */
[----:B------:R0:W5:Y:S01]  /*0ca0*/  LDG.E.64 R22, desc[UR8][R20.64] ;  /* 0x0000000814167981 */ /* 0x000162000c1e1b00 */
[----:B------:R-:W-:-:S04]  /*0cb0*/  IMAD.WIDE R10, R28, 0x8, R10 ;  /* 0x000000081c0a7825 */ /* 0x000fc800078e020a */
[----:B0-----:R-:W-:-:S06]  /*0cc0*/  IMAD.WIDE R20, R0, 0x8, R20 ;  /* 0x0000000800147825 */ /* 0x001fcc00078e0214 */
[----:B------:R-:W2:Y:S04]  /*0cd0*/  LDG.E.64 R20, desc[UR8][R20.64] ;  /* 0x0000000814147981 */ /* 0x000ea8000c1e1b00 */
[----:B----4-:R0:W-:Y:S04]  /*0ce0*/  STS.64 [R26+-0x80], R12 ;  /* 0xffff800c1a007388 */ /* 0x0101e80000000a00 */
[----:B---3--:R1:W-:Y:S04]  /*0cf0*/  STS.64 [R25], R14 ;  /* 0x0000000e19007388 */ /* 0x0083e80000000a00 */
[----:B0-----:R0:W3:Y:S04]  /*0d00*/  LDG.E.64 R12, desc[UR8][R10.64] ;  /* 0x000000080a0c7981 */ /* 0x0010e8000c1e1b00 */
[----:B-1----:R-:W4:Y:S01]  /*0d10*/  LDG.E.64 R14, desc[UR8][R6.64] ;  /* 0x00000008060e7981 */ /* 0x002f22000c1e1b00 */
[----:B0-----:R-:W-:-:S03]  /*0d20*/  IMAD.WIDE R10, R0, 0x8, R10 ;  /* 0x00000008000a7825 */ /* 0x001fc600078e020a */
[----:B-----5:R-:W-:Y:S04]  /*0d30*/  STS.64 [R26], R22 ;  /* 0x000000161a007388 */ /* 0x020fe80000000a00 */
[----:B--2---:R0:W-:Y:S04]  /*0d40*/  STS.64 [R25+0x8], R8 ;  /* 0x0000080819007388 */ /* 0x0041e80000000a00 */
[----:B------:R1:W-:Y:S01]  /*0d50*/  STS.64 [R26+0x80], R20 ;  /* 0x000080141a007388 */ /* 0x0003e20000000a00 */
[----:B0-----:R-:W-:-:S03]  /*0d60*/  IMAD.WIDE R8, R0, 0x8, R10 ;  /* 0x0000000800087825 */ /* 0x001fc600078e020a */
[----:B-1----:R-:W2:Y:S04]  /*0d70*/  LDG.E.64 R20, desc[UR8][R6.64+0x10] ;  /* 0x0000100806147981 */ /* 0x002ea8000c1e1b00 */
[----:B----4-:R0:W-:Y:S04]  /*0d80*/  STS.64 [R25+0x10], R14 ;  /* 0x0000100e19007388 */ /* 0x0101e80000000a00 */
[----:B---3--:R1:W-:Y:S04]  /*0d90*/  STS.64 [R26+0x100], R12 ;  /* 0x0001000c1a007388 */ /* 0x0083e80000000a00 */
[----:B0-----:R-:W3:Y:S04]  /*0da0*/  LDG.E.64 R14, desc[UR8][R6.64+0x8] ;  /* 0x00000808060e7981 */ /* 0x001ee8000c1e1b00 */
[----:B-1----:R0:W4:Y:S04]  /*0db0*/  LDG.E.64 R12, desc[UR8][R10.64] ;  /* 0x000000080a0c7981 */ /* 0x002128000c1e1b00 */
[----:B------:R-:W5:Y:S01]  /*0dc0*/  LDG.E.64 R6, desc[UR8][R6.64+0x18] ;  /* 0x0000180806067981 */ /* 0x000f62000c1e1b00 */
[----:B0-----:R-:W-:-:S03]  /*0dd0*/  IMAD.WIDE R10, R0, 0x8, R8 ;  /* 0x00000008000a7825 */ /* 0x001fc600078e0208 */
[----:B------:R-:W5:Y:S04]  /*0de0*/  LDG.E.64 R8, desc[UR8][R8.64] ;  /* 0x0000000808087981 */ /* 0x000f68000c1e1b00 */
[----:B------:R-:W5:Y:S01]  /*0df0*/  LDG.E.64 R10, desc[UR8][R10.64] ;  /* 0x000000080a0a7981 */ /* 0x000f62000c1e1b00 */
[----:B------:R-:W-:Y:S01]  /*0e00*/  PLOP3.LUT P0, PT, PT, PT, PT, 0x8, 0x80 ;  /* 0x000000000080781c */ /* 0x000fe20003f0e170 */
[----:B------:R-:W-:Y:S01]  /*0e10*/  VIADD R27, R27, 0x8 ;  /* 0x000000081b1b7836 */ /* 0x000fe20000000000 */
[----:B------:R-:W-:Y:S01]  /*0e20*/  IADD3 R24, PT, PT, R24, 0x8, RZ ;  /* 0x0000000818187810 */ /* 0x000fe20007ffe0ff */
[----:B------:R-:W-:Y:S01]  /*0e30*/  IMAD R28, R0, 0x4, R28 ;  /* 0x00000004001c7824 */ /* 0x000fe200078e021c */
[----:B---3--:R-:W-:Y:S04]  /*0e40*/  STS.64 [R25+0x18], R14 ;  /* 0x0000180e19007388 */ /* 0x008fe80000000a00 */
[----:B----4-:R-:W-:Y:S04]  /*0e50*/  STS.64 [R26+0x180], R12 ;  /* 0x0001800c1a007388 */ /* 0x010fe80000000a00 */
[----:B--2---:R-:W-:Y:S04]  /*0e60*/  STS.64 [R25+0x20], R20 ;  /* 0x0000201419007388 */ /* 0x004fe80000000a00 */
[----:B-----5:R-:W-:Y:S04]  /*0e70*/  STS.64 [R26+0x200], R8 ;  /* 0x000200081a007388 */ /* 0x020fe80000000a00 */
[----:B------:R0:W-:Y:S04]  /*0e80*/  STS.64 [R25+0x28], R6 ;  /* 0x0000280619007388 */ /* 0x0001e80000000a00 */
[----:B------:R1:W-:Y:S01]  /*0e90*/  STS.64 [R26+0x280], R10 ;  /* 0x0002800a1a007388 */ /* 0x0003e20000000a00 */
[----:B0-----:R-:W-:Y:S01]  /*0ea0*/  IADD3 R25, PT, PT, R25, 0x40, RZ ;  /* 0x0000004019197810 */ /* 0x001fe20007ffe0ff */
[----:B-1----:R-:W-:-:S07]  /*0eb0*/  VIADD R26, R26, 0x400 ;  /* 0x000004001a1a7836 */ /* 0x002fce0000000000 */
.L_x_5:
[----:B------:R-:W-:-:S13]  /*0ec0*/  ISETP.NE.OR P0, PT, R27, RZ, P0 ;  /* 0x000000ff1b00720c */ /* 0x000fda0000705670 */
[----:B------:R-:W-:Y:S05]  /*0ed0*/  @!P0 BRA `(.L_x_1) ;  /* 0x0000000000788947 */ /* 0x000fea0003800000 */
.L_x_2:
[----:B------:R-:W0:Y:S08]  /*0ee0*/  LDC.64 R8, c[0x0][0x380] ;  /* 0x0000e000ff087b82 */ /* 0x000e300000000a00 */
[----:B------:R-:W1:Y:S01]  /*0ef0*/  LDC.64 R14, c[0x0][0x388] ;  /* 0x0000e200ff0e7b82 */ /* 0x000e620000000a00 */
[----:B0-----:R-:W-:-:S05]  /*0f00*/  IMAD.WIDE R8, R24, 0x8, R8 ;  /* 0x0000000818087825 */ /* 0x001fca00078e0208 */
[----:B------:R-:W2:Y:S01]  /*0f10*/  LDG.E.64 R12, desc[UR8][R8.64] ;  /* 0x00000008080c7981 */ /* 0x000ea2000c1e1b00 */
[----:B-1----:R-:W-:-:S03]  /*0f20*/  IMAD.WIDE R14, R28, 0x8, R14 ;  /* 0x000000081c0e7825 */ /* 0x002fc600078e020e */
[----:B------:R-:W3:Y:S04]  /*0f30*/  LDG.E.64 R20, desc[UR8][R8.64+0x8] ;  /* 0x0000080808147981 */ /* 0x000ee8000c1e1b00 */
[----:B------:R0:W4:Y:S02]  /*0f40*/  LDG.E.64 R6, desc[UR8][R14.64] ;  /* 0x000000080e067981 */ /* 0x000124000c1e1b00 */
[----:B0-----:R-:W-:-:S04]  /*0f50*/  IMAD.WIDE R14, R0, 0x8, R14 ;  /* 0x00000008000e7825 */ /* 0x001fc800078e020e */
[C---:B------:R-:W-:Y:S02]  /*0f60*/  IMAD.WIDE R10, R0.reuse, 0x8, R14 ;  /* 0x00000008000a7825 */ /* 0x040fe400078e020e */
[----:B------:R-:W5:Y:S04]  /*0f70*/  LDG.E.64 R14, desc[UR8][R14.64] ;  /* 0x000000080e0e7981 */ /* 0x000f68000c1e1b00 */
[----:B--2---:R0:W-:Y:S04]  /*0f80*/  STS.64 [R25+-0x10], R12 ;  /* 0xfffff00c19007388 */ /* 0x0041e80000000a00 */
[----:B----4-:R1:W-:Y:S04]  /*0f90*/  STS.64 [R26+-0x100], R6 ;  /* 0xffff00061a007388 */ /* 0x0103e80000000a00 */
[----:B0-----:R-:W2:Y:S01]  /*0fa0*/  LDG.E.64 R12, desc[UR8][R8.64+0x10] ;  /* 0x00001008080c7981 */ /* 0x001ea2000c1e1b00 */
[----:B-1----:R-:W-:-:S03]  /*0fb0*/  IMAD.WIDE R6, R0, 0x8, R10 ;  /* 0x0000000800067825 */ /* 0x002fc600078e020a */
[----:B------:R-:W4:Y:S04]  /*0fc0*/  LDG.E.64 R10, desc[UR8][R10.64] ;  /* 0x000000080a0a7981 */ /* 0x000f28000c1e1b00 */
[----:B------:R-:W4:Y:S04]  /*0fd0*/  LDG.E.64 R8, desc[UR8][R8.64+0x18] ;  /* 0x0000180808087981 */ /* 0x000f28000c1e1b00 */
[----:B------:R-:W4:Y:S01]  /*0fe0*/  LDG.E.64 R6, desc[UR8][R6.64] ;  /* 0x0000000806067981 */ /* 0x000f22000c1e1b00 */
[----:B------:R-:W-:-:S04]  /*0ff0*/  IADD3 R27, PT, PT, R27, 0x4, RZ ;  /* 0x000000041b1b7810 */ /* 0x000fc80007ffe0ff */
[----:B------:R-:W-:Y:S01]  /*1000*/  ISETP.NE.AND P0, PT, R27, RZ, PT ;  /* 0x000000ff1b00720c */ /* 0x000fe20003f05270 */
[----:B---3--:R-:W-:Y:S04]  /*1010*/  STS.64 [R25+-0x8], R20 ;  /* 0xfffff81419007388 */ /* 0x008fe80000000a00 */
[----:B-----5:R-:W-:Y:S01]  /*1020*/  STS.64 [R26+-0x80], R14 ;  /* 0xffff800e1a007388 */ /* 0x020fe20000000a00 */
[----:B------:R-:W-:Y:S01]  /*1030*/  VIADD R24, R24, 0x4 ;  /* 0x0000000418187836 */ /* 0x000fe20000000000 */
[----:B------:R-:W-:Y:S02]  /*1040*/  LEA R28, R0, R28, 0x2 ;  /* 0x0000001c001c7211 */ /* 0x000fe400078e10ff */
[----:B--2---:R-:W-:Y:S04]  /*1050*/  STS.64 [R25], R12 ;  /* 0x0000000c19007388 */ /* 0x004fe80000000a00 */
[----:B----4-:R-:W-:Y:S04]  /*1060*/  STS.64 [R26], R10 ;  /* 0x0000000a1a007388 */ /* 0x010fe80000000a00 */
[----:B------:R0:W-:Y:S04]  /*1070*/  STS.64 [R25+0x8], R8 ;  /* 0x0000080819007388 */ /* 0x0001e80000000a00 */
[----:B------:R1:W-:Y:S01]  /*1080*/  STS.64 [R26+0x80], R6 ;  /* 0x000080061a007388 */ /* 0x0003e20000000a00 */
[----:B0-----:R-:W-:Y:S01]  /*1090*/  VIADD R25, R25, 0x20 ;  /* 0x0000002019197836 */ /* 0x001fe20000000000 */
[----:B-1----:R-:W-:Y:S01]  /*10a0*/  IADD3 R26, PT, PT, R26, 0x200, RZ ;  /* 0x000002001a1a7810 */ /* 0x002fe20007ffe0ff */
[----:B------:R-:W-:Y:S06]  /*10b0*/  @P0 BRA `(.L_x_2) ;  /* 0xfffffffc00880947 */ /* 0x000fec000383ffff */
.L_x_1:
[----:B------:R-:W-:-:S13]  /*10c0*/  ISETP.NE.AND P0, PT, R16, RZ, PT ;  /* 0x000000ff1000720c */ /* 0x000fda0003f05270 */
[----:B------:R-:W-:Y:S05]  /*10d0*/  @!P0 BRA `(.L_x_0) ;  /* 0x0000000000748947 */ /* 0x000fea0003800000 */
[----:B------:R-:W0:Y:S01]  /*10e0*/  S2UR UR6, SR_CgaCtaId ;  /* 0x00000000000679c3 */ /* 0x000e220000008800 */
[----:B------:R-:W-:Y:S01]  /*10f0*/  UMOV UR4, 0x400 ;  /* 0x0000040000047882 */ /* 0x000fe20000000000 */
[----:B------:R-:W-:Y:S01]  /*1100*/  IMAD.IADD R10, R5, 0x1, R19 ;  /* 0x00000001050a7824 */ /* 0x000fe200078e0213 */
[----:B------:R-:W-:Y:S01]  /*1110*/  UIADD3 UR5, UPT, UPT, UR4, 0x1000, URZ ;  /* 0x0000100004057890 */ /* 0x000fe2000fffe0ff */
[----:B------:R-:W-:Y:S01]  /*1120*/  IADD3 R19, PT, PT, R4, R19, RZ ;  /* 0x0000001304137210 */ /* 0x000fe20007ffe0ff */
[----:B------:R-:W-:Y:S02]  /*1130*/  IMAD.MOV R16, RZ, RZ, -R16 ;  /* 0x000000ffff107224 */ /* 0x000fe400078e0a10 */
[----:B------:R-:W-:Y:S01]  /*1140*/  IMAD R13, R10, 0x10, R3 ;  /* 0x000000100a0d7824 */ /* 0x000fe200078e0203 */
[----:B------:R-:W1:Y:S01]  /*1150*/  LDC.64 R6, c[0x0][0x380] ;  /* 0x0000e000ff067b82 */ /* 0x000e620000000a00 */
[----:B------:R-:W-:Y:S01]  /*1160*/  LEA R4, R2, R19, 0x5 ;  /* 0x0000001302047211 */ /* 0x000fe200078e28ff */
[----:B------:R-:W-:-:S02]  /*1170*/  IMAD R21, R18, R0, R19 ;  /* 0x0000000012157224 */ /* 0x000fc400078e0213 */
[----:B------:R-:W-:-:S04]  /*1180*/  IMAD R15, R10, R0, R17 ;  /* 0x000000000a0f7224 */ /* 0x000fc800078e0211 */
[----:B------:R-:W2:Y:S01]  /*1190*/  LDC.64 R8, c[0x0][0x388] ;  /* 0x0000e200ff087b82 */ /* 0x000ea20000000a00 */
[----:B0-----:R-:W-:Y:S02]  /*11a0*/  ULEA UR4, UR6, UR4, 0x18 ;  /* 0x0000000406047291 */ /* 0x001fe4000f8ec0ff */
[----:B------:R-:W-:-:S04]  /*11b0*/  ULEA UR5, UR6, UR5, 0x18 ;  /* 0x0000000506057291 */ /* 0x000fc8000f8ec0ff */
[----:B------:R-:W-:Y:S02]  /*11c0*/  LEA R19, R4, UR4, 0x3 ;  /* 0x0000000404137c11 */ /* 0x000fe4000f8e18ff */
[----:B------:R-:W-:-:S07]  /*11d0*/  LEA R13, R13, UR5, 0x3 ;  /* 0x000000050d0d7c11 */ /* 0x000fce000f8e18ff */
.L_x_6:
[----:B-1----:R-:W-:-:S04]  /*11e0*/  IMAD.WIDE R10, R21, 0x8, R6 ;  /* 0x00000008150a7825 */ /* 0x002fc800078e0206 */
[----:B--2---:R-:W-:Y:S02]  /*11f0*/  IMAD.WIDE R4, R15, 0x8, R8 ;  /* 0x000000080f047825 */ /* 0x004fe400078e0208 */
[----:B------:R-:W2:Y:S04]  /*1200*/  LDG.E.64 R10, desc[UR8][R10.64] ;  /* 0x000000080a0a7981 */ /* 0x000ea8000c1e1b00 */
[----:B------:R-:W3:Y:S01]  /*1210*/  LDG.E.64 R4, desc[UR8][R4.64] ;  /* 0x0000000804047981 */ /* 0x000ee2000c1e1b00 */
[----:B------:R-:W-:Y:S01]  /*1220*/  IADD3 R16, PT, PT, R16, 0x1, RZ ;  /* 0x0000000110107810 */ /* 0x000fe20007ffe0ff */
[----:B------:R-:W-:Y:S01]  /*1230*/  VIADD R21, R21, 0x1 ;  /* 0x0000000115157836 */ /* 0x000fe20000000000 */
[----:B------:R-:W-:Y:S02]  /*1240*/  IADD3 R15, PT, PT, R15, R0, RZ ;  /* 0x000000000f0f7210 */ /* 0x000fe40007ffe0ff */
[----:B------:R-:W-:Y:S01]  /*1250*/  ISETP.NE.AND P0, PT, R16, RZ, PT ;  /* 0x000000ff1000720c */ /* 0x000fe20003f05270 */
[----:B--2---:R0:W-:Y:S04]  /*1260*/  STS.64 [R19], R10 ;  /* 0x0000000a13007388 */ /* 0x0041e80000000a00 */
[----:B---3--:R1:W-:Y:S01]  /*1270*/  STS.64 [R13], R4 ;  /* 0x000000040d007388 */ /* 0x0083e20000000a00 */
[----:B0-----:R-:W-:Y:S01]  /*1280*/  VIADD R19, R19, 0x8 ;  /* 0x0000000813137836 */ /* 0x001fe20000000000 */
[----:B-1----:R-:W-:-:S06]  /*1290*/  IADD3 R13, PT, PT, R13, 0x80, RZ ;  /* 0x000000800d0d7810 */ /* 0x002fcc0007ffe0ff */
[----:B------:R-:W-:Y:S05]  /*12a0*/  @P0 BRA `(.L_x_6) ;  /* 0xfffffffc00cc0947 */ /* 0x000fea000383ffff */
.L_x_0:
[----:B------:R-:W-:Y:S01]  /*12b0*/  BAR.SYNC.DEFER_BLOCKING 0x0 ;  /* 0x0000000000007b1d */ /* 0x000fe20000010000 */
[----:B------:R-:W-:Y:S02]  /*12c0*/  ISETP.GE.AND P0, PT, R0, 0x1, PT ;  /* 0x000000010000780c */ /* 0x000fe40003f06270 */
[----:B------:R-:W-:-:S11]  /*12d0*/  CS2R R20, SRZ ;  /* 0x0000000000147805 */ /* 0x000fd6000001ff00 */
[----:B------:R-:W-:Y:S05]  /*12e0*/  @!P0 BRA `(.L_x_7) ;  /* 0x0000000800108947 */ /* 0x000fea0003800000 */
[C---:B------:R-:W-:Y:S01]  /*12f0*/  ISETP.GE.U32.AND P0, PT, R0.reuse, 0x10, PT ;  /* 0x000000100000780c */ /* 0x040fe20003f06070 */
[----:B------:R-:W-:Y:S01]  /*1300*/  HFMA2 R7, -RZ, RZ, 0, 0 ;  /* 0x00000000ff077431 */ /* 0x000fe200000001ff */
[----:B------:R-:W-:Y:S02]  /*1310*/  LOP3.LUT R16, R0, 0xf, RZ, 0xc0, !PT ;  /* 0x0000000f00107812 */ /* 0x000fe400078ec0ff */
[----:B------:R-:W-:Y:S02]  /*1320*/  CS2R R20, SRZ ;  /* 0x0000000000147805 */ /* 0x000fe4000001ff00 */
[----:B------:R-:W-:-:S07]  /*1330*/  ISETP.NE.AND P1, PT, R16, RZ, PT ;  /* 0x000000ff1000720c */ /* 0x000fce0003f25270 */
[----:B------:R-:W-:Y:S06]  /*1340*/  @!P0 BRA `(.L_x_8) ;  /* 0x0000000000e48947 */ /* 0x000fec0003800000 */
[----:B------:R-:W0:Y:S01]  /*1350*/  S2UR UR5, SR_CgaCtaId ;  /* 0x00000000000579c3 */ /* 0x000e220000008800 */
[----:B------:R-:W-:Y:S01]  /*1360*/  UMOV UR4, 0x400 ;  /* 0x0000040000047882 */ /* 0x000fe20000000000 */
[----:B------:R-:W-:Y:S01]  /*1370*/  LOP3.LUT R7, R0, 0x7ffffff0, RZ, 0xc0, !PT ;  /* 0x7ffffff000077812 */ /* 0x000fe200078ec0ff */
[----:B------:R-:W-:Y:S01]  /*1380*/  UIADD3 UR6, UPT, UPT, UR4, 0x1000, URZ ;  /* 0x0000100004067890 */ /* 0x000fe2000fffe0ff */
[----:B------:R-:W-:-:S03]  /*1390*/  CS2R R20, SRZ ;  /* 0x0000000000147805 */ /* 0x000fc6000001ff00 */
[----:B------:R-:W-:Y:S01]  /*13a0*/  IMAD.MOV R6, RZ, RZ, -R7 ;  /* 0x000000ffff067224 */ /* 0x000fe200078e0a07 */
[----:B0-----:R-:W-:Y:S02]  /*13b0*/  ULEA UR4, UR5, UR4, 0x18 ;  /* 0x0000000405047291 */ /* 0x001fe4000f8ec0ff */
[----:B------:R-:W-:-:S04]  /*13c0*/  ULEA UR6, UR5, UR6, 0x18 ;  /* 0x0000000605067291 */ /* 0x000fc8000f8ec0ff */
[----:B------:R-:W-:Y:S02]  /*13d0*/  LEA R5, R2, UR4, 0x8 ;  /* 0x0000000402057c11 */ /* 0x000fe4000f8e40ff */
[----:B------:R-:W-:Y:S02]  /*13e0*/  LEA R4, R3, UR6, 0x3 ;  /* 0x0000000603047c11 */ /* 0x000fe4000f8e18ff */
[----:B------:R-:W-:Y:S02]  /*13f0*/  IADD3 R5, PT, PT, R5, 0x40, RZ ;  /* 0x0000004005057810 */ /* 0x000fe40007ffe0ff */
[----:B------:R-:W-:-:S07]  /*1400*/  IADD3 R4, PT, PT, R4, 0x400, RZ ;  /* 0x0000040004047810 */ /* 0x000fce0007ffe0ff */
.L_x_9:
[----:B------:R-:W-:Y:S01]  /*1410*/  LDS.64 R22, [R4+-0x400] ;  /* 0xfffc000004167984 */ /* 0x000fe20000000a00 */
[----:B------:R-:W-:-:S03]  /*1420*/  VIADD R6, R6, 0x10 ;  /* 0x0000001006067836 */ /* 0x000fc60000000000 */
[----:B------:R-:W0:Y:S02]  /*1430*/  LDS.128 R12, [R5+-0x40] ;  /* 0xffffc000050c7984 */ /* 0x000e240000000c00 */
[----:B------:R-:W-:Y:S02]  /*1440*/  ISETP.NE.AND P0, PT, R6, RZ, PT ;  /* 0x000000ff0600720c */ /* 0x000fe40003f05270 */
[----:B------:R-:W1:Y:S04]  /*1450*/  LDS.64 R26, [R4+-0x380] ;  /* 0xfffc8000041a7984 */ /* 0x000e680000000a00 */
[----:B------:R-:W-:Y:S04]  /*1460*/  LDS.64 R24, [R4+-0x300] ;  /* 0xfffd000004187984 */ /* 0x000fe80000000a00 */
[----:B------:R-:W2:Y:S01]  /*1470*/  LDS.128 R8, [R5+-0x30] ;  /* 0xffffd00005087984 */ /* 0x000ea20000000c00 */
[----:B0-----:R-:W-:-:S03]  /*1480*/  DFMA R12, R12, R22, R20 ;  /* 0x000000160c0c722b */ /* 0x001fc60000000014 */
[----:B------:R-:W0:Y:S04]  /*1490*/  LDS.64 R20, [R4+-0x280] ;  /* 0xfffd800004147984 */ /* 0x000e280000000a00 */
[----:B------:R-:W-:Y:S01]  /*14a0*/  LDS.64 R22, [R4+-0x200] ;  /* 0xfffe000004167984 */ /* 0x000fe20000000a00 */
[----:B-1----:R-:W-:-:S03]  /*14b0*/  DFMA R26, R26, R14, R12 ;  /* 0x0000000e1a1a722b */ /* 0x002fc6000000000c */
[----:B------:R-:W1:Y:S05]  /*14c0*/  LDS.128 R12, [R5+-0x20] ;  /* 0xffffe000050c7984 */ /* 0x000e6a0000000c00 */
[----:B--2---:R-:W-:Y:S01]  /*14d0*/  DFMA R26, R8, R24, R26 ;  /* 0x00000018081a722b */ /* 0x004fe2000000001a */
[----:B------:R-:W2:Y:S07]  /*14e0*/  LDS.64 R24, [R4+-0x180] ;  /* 0xfffe800004187984 */ /* 0x000eae0000000a00 */
[----:B0-----:R-:W-:Y:S01]  /*14f0*/  DFMA R26, R20, R10, R26 ;  /* 0x0000000a141a722b */ /* 0x001fe2000000001a */
[----:B------:R-:W-:Y:S04]  /*1500*/  LDS.64 R20, [R4+-0x100] ;  /* 0xffff000004147984 */ /* 0x000fe80000000a00 */
[----:B------:R-:W0:Y:S03]  /*1510*/  LDS.128 R8, [R5+-0x10] ;  /* 0xfffff00005087984 */ /* 0x000e260000000c00 */
[----:B-1----:R-:W-:Y:S01]  /*1520*/  DFMA R26, R12, R22, R26 ;  /* 0x000000160c1a722b */ /* 0x002fe2000000001a */
[----:B------:R-:W1:Y:S07]  /*1530*/  LDS.64 R22, [R4+-0x80] ;  /* 0xffff800004167984 */ /* 0x000e6e0000000a00 */
[----:B--2---:R-:W-:Y:S01]  /*1540*/  DFMA R26, R24, R14, R26 ;  /* 0x0000000e181a722b */ /* 0x004fe2000000001a */
[----:B------:R-:W-:Y:S04]  /*1550*/  LDS.64 R24, [R4] ;  /* 0x0000000004187984 */ /* 0x000fe80000000a00 */
[----:B------:R-:W2:Y:S03]  /*1560*/  LDS.128 R12, [R5] ;  /* 0x00000000050c7984 */ /* 0x000ea60000000c00 */
[----:B0-----:R-:W-:Y:S01]  /*1570*/  DFMA R26, R8, R20, R26 ;  /* 0x00000014081a722b */ /* 0x001fe2000000001a */
[----:B------:R-:W0:Y:S07]  /*1580*/  LDS.64 R20, [R4+0x80] ;  /* 0x0000800004147984 */ /* 0x000e2e0000000a00 */
[----:B-1----:R-:W-:Y:S01]  /*1590*/  DFMA R26, R22, R10, R26 ;  /* 0x0000000a161a722b */ /* 0x002fe2000000001a */
[----:B------:R-:W-:Y:S04]  /*15a0*/  LDS.64 R22, [R4+0x100] ;  /* 0x0001000004167984 */ /* 0x000fe80000000a00 */
[----:B------:R-:W1:Y:S03]  /*15b0*/  LDS.128 R8, [R5+0x10] ;  /* 0x0000100005087984 */ /* 0x000e660000000c00 */
[----:B--2---:R-:W-:Y:S01]  /*15c0*/  DFMA R26, R12, R24, R26 ;  /* 0x000000180c1a722b */ /* 0x004fe2000000001a */
[----:B------:R-:W2:Y:S07]  /*15d0*/  LDS.64 R24, [R4+0x180] ;  /* 0x0001800004187984 */ /* 0x000eae0000000a00 */
[----:B0-----:R-:W-:Y:S01]  /*15e0*/  DFMA R26, R20, R14, R26 ;  /* 0x0000000e141a722b */ /* 0x001fe2000000001a */
[----:B------:R-:W-:Y:S04]  /*15f0*/  LDS.64 R20, [R4+0x200] ;  /* 0x0002000004147984 */ /* 0x000fe80000000a00 */
[----:B------:R-:W0:Y:S03]  /*1600*/  LDS.128 R12, [R5+0x20] ;  /* 0x00002000050c7984 */ /* 0x000e260000000c00 */
[----:B-1----:R-:W-:Y:S01]  /*1610*/  DFMA R26, R8, R22, R26 ;  /* 0x00000016081a722b */ /* 0x002fe2000000001a */
[----:B------:R-:W1:Y:S07]  /*1620*/  LDS.64 R22, [R4+0x280] ;  /* 0x0002800004167984 */ /* 0x000e6e0000000a00 */
[----:B--2---:R-:W-:Y:S01]  /*1630*/  DFMA R26, R24, R10, R26 ;  /* 0x0000000a181a722b */ /* 0x004fe2000000001a */
[----:B------:R-:W-:Y:S04]  /*1640*/  LDS.64 R24, [R4+0x300] ;  /* 0x0003000004187984 */ /* 0x000fe80000000a00 */
[----:B------:R2:W3:Y:S02]  /*1650*/  LDS.128 R8, [R5+0x30] ;  /* 0x0000300005087984 */ /* 0x0004e40000000c00 */
[----:B--2---:R-:W-:Y:S01]  /*1660*/  IADD3 R5, PT, PT, R5, 0x80, RZ ;  /* 0x0000008005057810 */ /* 0x004fe20007ffe0ff */
[----:B0-----:R-:W-:Y:S01]  /*1670*/  DFMA R12, R12, R20, R26 ;  /* 0x000000140c0c722b */ /* 0x001fe2000000001a */
[----:B------:R0:W2:Y:S07]  /*1680*/  LDS.64 R20, [R4+0x380] ;  /* 0x0003800004147984 */ /* 0x0000ae0000000a00 */
[----:B-1----:R-:W-:Y:S01]  /*1690*/  DFMA R12, R22, R14, R12 ;  /* 0x0000000e160c722b */ /* 0x002fe2000000000c */
[----:B0-----:R-:W-:-:S07]  /*16a0*/  IADD3 R4, PT, PT, R4, 0x800, RZ ;  /* 0x0000080004047810 */ /* 0x001fce0007ffe0ff */
[----:B---3--:R-:W-:-:S08]  /*16b0*/  DFMA R8, R8, R24, R12 ;  /* 0x000000180808722b */ /* 0x008fd0000000000c */
[----:B--2---:R-:W-:Y:S01]  /*16c0*/  DFMA R20, R20, R10, R8 ;  /* 0x0000000a1414722b */ /* 0x004fe20000000008 */
[----:B------:R-:W-:Y:S10]  /*16d0*/  @P0 BRA `(.L_x_9) ;  /* 0xfffffffc004c0947 */ /* 0x000ff4000383ffff */
.L_x_8:
[----:B------:R-:W-:Y:S05]  /*16e0*/  @!P1 BRA `(.L_x_7) ;  /* 0x0000000400109947 */ /* 0x000fea0003800000 */
[----:B------:R-:W0:Y:S01]  /*16f0*/  S2UR UR5, SR_CgaCtaId ;  /* 0x00000000000579c3 */ /* 0x000e220000008800 */
[----:B------:R-:W-:Y:S01]  /*1700*/  UMOV UR4, 0x400 ;  /* 0x0000040000047882 */ /* 0x000fe20000000000 */
[----:B------:R-:W-:Y:S01]  /*1710*/  ISETP.GE.U32.AND P0, PT, R16, 0x8, PT ;  /* 0x000000081000780c */ /* 0x000fe20003f06070 */
[----:B------:R-:W-:Y:S01]  /*1720*/  UIADD3 UR6, UPT, UPT, UR4, 0x1000, URZ ;  /* 0x0000100004067890 */ /* 0x000fe2000fffe0ff */
[----:B------:R-:W-:Y:S01]  /*1730*/  IMAD.SHL.U32 R2, R2, 0x100, RZ ;  /* 0x0000010002027824 */ /* 0x000fe200078e00ff */
[----:B------:R-:W-:Y:S02]  /*1740*/  SHF.L.U32 R3, R3, 0x3, RZ ;  /* 0x0000000303037819 */ /* 0x000fe400000006ff */
[----:B------:R-:W-:-:S04]  /*1750*/  LOP3.LUT R4, R0, 0x7, RZ, 0xc0, !PT ;  /* 0x0000000700047812 */ /* 0x000fc800078ec0ff */
[----:B------:R-:W-:Y:S01]  /*1760*/  ISETP.NE.AND P1, PT, R4, RZ, PT ;  /* 0x000000ff0400720c */ /* 0x000fe20003f25270 */
[----:B0-----:R-:W-:Y:S02]  /*1770*/  ULEA UR4, UR5, UR4, 0x18 ;  /* 0x0000000405047291 */ /* 0x001fe4000f8ec0ff */
[----:B------:R-:W-:-:S04]  /*1780*/  ULEA UR6, UR5, UR6, 0x18 ;  /* 0x0000000605067291 */ /* 0x000fc8000f8ec0ff */
[----:B------:R-:W-:Y:S02]  /*1790*/  IADD3 R6, PT, PT, R2, UR4, RZ ;  /* 0x0000000402067c10 */ /* 0x000fe4000fffe0ff */
[----:B------:R-:W-:Y:S01]  /*17a0*/  VIADD R5, R3, UR6 ;  /* 0x0000000603057c36 */ /* 0x000fe20008000000 */
[----:B------:R-:W-:Y:S06]  /*17b0*/  @!P0 BRA `(.L_x_10) ;  /* 0x00000000005c8947 */ /* 0x000fec0003800000 */
[C---:B------:R-:W-:Y:S02]  /*17c0*/  LEA R16, R7.reuse, R5, 0x7 ;  /* 0x0000000507107211 */ /* 0x040fe400078e38ff */
[C---:B------:R-:W-:Y:S01]  /*17d0*/  LEA R19, R7.reuse, R6, 0x3 ;  /* 0x0000000607137211 */ /* 0x040fe200078e18ff */
[----:B------:R-:W-:Y:S02]  /*17e0*/  VIADD R7, R7, 0x8 ;  /* 0x0000000807077836 */ /* 0x000fe40000000000 */
[----:B------:R-:W-:Y:S04]  /*17f0*/  LDS.64 R8, [R16] ;  /* 0x0000000010087984 */ /* 0x000fe80000000a00 */
[----:B------:R-:W0:Y:S04]  /*1800*/  LDS.128 R12, [R19] ;  /* 0x00000000130c7984 */ /* 0x000e280000000c00 */
[----:B------:R-:W1:Y:S04]  /*1810*/  LDS.64 R24, [R16+0x80] ;  /* 0x0000800010187984 */ /* 0x000e680000000a00 */
[----:B------:R-:W-:Y:S04]  /*1820*/  LDS.64 R22, [R16+0x100] ;  /* 0x0001000010167984 */ /* 0x000fe80000000a00 */
[----:B------:R-:W-:Y:S01]  /*1830*/  LDS.64 R26, [R16+0x180] ;  /* 0x00018000101a7984 */ /* 0x000fe20000000a00 */
[----:B0-----:R-:W-:-:S03]  /*1840*/  DFMA R12, R12, R8, R20 ;  /* 0x000000080c0c722b */ /* 0x001fc60000000014 */
[----:B------:R-:W0:Y:S04]  /*1850*/  LDS.128 R8, [R19+0x10] ;  /* 0x0000100013087984 */ /* 0x000e280000000c00 */
[----:B------:R-:W-:Y:S01]  /*1860*/  LDS.64 R20, [R16+0x200] ;  /* 0x0002000010147984 */ /* 0x000fe20000000a00 */
[----:B-1----:R-:W-:-:S03]  /*1870*/  DFMA R14, R24, R14, R12 ;  /* 0x0000000e180e722b */ /* 0x002fc6000000000c */
[----:B------:R-:W-:Y:S05]  /*1880*/  LDS.64 R24, [R16+0x300] ;  /* 0x0003000010187984 */ /* 0x000fea0000000a00 */
[----:B0-----:R-:W-:Y:S02]  /*1890*/  DFMA R8, R8, R22, R14 ;  /* 0x000000160808722b */ /* 0x001fe4000000000e */
[----:B------:R-:W0:Y:S04]  /*18a0*/  LDS.128 R12, [R19+0x20] ;  /* 0x00002000130c7984 */ /* 0x000e280000000c00 */
[----:B------:R-:W1:Y:S02]  /*18b0*/  LDS.64 R22, [R16+0x280] ;  /* 0x0002800010167984 */ /* 0x000e640000000a00 */
[----:B------:R-:W-:-:S02]  /*18c0*/  DFMA R26, R26, R10, R8 ;  /* 0x0000000a1a1a722b */ /* 0x000fc40000000008 */
[----:B------:R-:W2:Y:S06]  /*18d0*/  LDS.128 R8, [R19+0x30] ;  /* 0x0000300013087984 */ /* 0x000eac0000000c00 */
[----:B0-----:R-:W-:Y:S01]  /*18e0*/  DFMA R12, R12, R20, R26 ;  /* 0x000000140c0c722b */ /* 0x001fe2000000001a */
[----:B------:R-:W0:Y:S07]  /*18f0*/  LDS.64 R20, [R16+0x380] ;  /* 0x0003800010147984 */ /* 0x000e2e0000000a00 */
[----:B-1----:R-:W-:-:S08]  /*1900*/  DFMA R12, R22, R14, R12 ;  /* 0x0000000e160c722b */ /* 0x002fd0000000000c */
[----:B--2---:R-:W-:-:S08]  /*1910*/  DFMA R8, R8, R24, R12 ;  /* 0x000000180808722b */ /* 0x004fd0000000000c */
[----:B0-----:R-:W-:-:S11]  /*1920*/  DFMA R20, R20, R10, R8 ;  /* 0x0000000a1414722b */ /* 0x001fd60000000008 */
.L_x_10:
[----:B------:R-:W-:Y:S05]  /*1930*/  @!P1 BRA `(.L_x_7) ;  /* 0x00000000007c9947 */ /* 0x000fea0003800000 */
[----:B------:R-:W-:Y:S02]  /*1940*/  ISETP.GE.U32.AND P0, PT, R4, 0x4, PT ;  /* 0x000000040400780c */ /* 0x000fe40003f06070 */
[----:B------:R-:W-:-:S04]  /*1950*/  LOP3.LUT R16, R0, 0x3, RZ, 0xc0, !PT ;  /* 0x0000000300107812 */ /* 0x000fc800078ec0ff */
[----:B------:R-:W-:-:S07]  /*1960*/  ISETP.NE.AND P1, PT, R16, RZ, PT ;  /* 0x000000ff1000720c */ /* 0x000fce0003f25270 */
        /* <DEDUP_REMOVED lines=8> */
[----:B------:R-:W2:Y:S04]  /*19f0*/  LDS.128 R12, [R6+0x10] ;  /* 0x00001000060c7984 */ /* 0x000ea80000000c00 */
[----:B------:R-:W3:Y:S01]  /*1a00*/  LDS.64 R24, [R19+0x180] ;  /* 0x0001800013187984 */ /* 0x000ee20000000a00 */
[----:B0-----:R-:W-:-:S08]  /*1a10*/  DFMA R8, R8, R26, R20 ;  /* 0x0000001a0808722b */ /* 0x001fd00000000014 */
[----:B-1----:R-:W-:-:S08]  /*1a20*/  DFMA R4, R4, R10, R8 ;  /* 0x0000000a0404722b */ /* 0x002fd00000000008 */
[----:B--2---:R-:W-:-:S08]  /*1a30*/  DFMA R4, R12, R22, R4 ;  /* 0x000000160c04722b */ /* 0x004fd00000000004 */
[----:B---3--:R-:W-:-:S11]  /*1a40*/  DFMA R20, R24, R14, R4 ;  /* 0x0000000e1814722b */ /* 0x008fd60000000004 */
.L_x_11:
[----:B------:R-:W-:Y:S05]  /*1a50*/  @!P1 BRA `(.L_x_7) ;  /* 0x0000000000349947 */ /* 0x000fea0003800000 */
[C---:B------:R-:W-:Y:S01]  /*1a60*/  LEA R3, R7.reuse, R3, 0x7 ;  /* 0x0000000307037211 */ /* 0x040fe200078e38ff */
[----:B------:R-:W-:Y:S01]  /*1a70*/  IMAD.MOV R16, RZ, RZ, -R16 ;  /* 0x000000ffff107224 */ /* 0x000fe200078e0a10 */
[----:B------:R-:W-:Y:S02]  /*1a80*/  LEA R2, R7, R2, 0x3 ;  /* 0x0000000207027211 */ /* 0x000fe400078e18ff */
[----:B------:R-:W-:Y:S02]  /*1a90*/  IADD3 R6, PT, PT, R3, UR6, RZ ;  /* 0x0000000603067c10 */ /* 0x000fe4000fffe0ff */
[----:B------:R-:W-:-:S07]  /*1aa0*/  IADD3 R7, PT, PT, R2, UR4, RZ ;  /* 0x0000000402077c10 */ /* 0x000fce000fffe0ff */
.L_x_12:
[----:B------:R0:W-:Y:S01]  /*1ab0*/  LDS.64 R2, [R7] ;  /* 0x0000000007027984 */ /* 0x0001e20000000a00 */
[----:B------:R-:W-:-:S03]  /*1ac0*/  VIADD R16, R16, 0x1 ;  /* 0x0000000110107836 */ /* 0x000fc60000000000 */
[----:B------:R1:W2:Y:S02]  /*1ad0*/  LDS.64 R4, [R6] ;  /* 0x0000000006047984 */ /* 0x0002a40000000a00 */
[----:B------:R-:W-:Y:S02]  /*1ae0*/  ISETP.NE.AND P0, PT, R16, RZ, PT ;  /* 0x000000ff1000720c */ /* 0x000fe40003f05270 */
[----:B0-----:R-:W-:Y:S02]  /*1af0*/  IADD3 R7, PT, PT, R7, 0x8, RZ ;  /* 0x0000000807077810 */ /* 0x001fe40007ffe0ff */
[----:B-1----:R-:W-:Y:S01]  /*1b00*/  IADD3 R6, PT, PT, R6, 0x80, RZ ;  /* 0x0000008006067810 */ /* 0x002fe20007ffe0ff */
[----:B--2---:R-:W-:-:S08]  /*1b10*/  DFMA R20, R2, R4, R20 ;  /* 0x000000040214722b */ /* 0x004fd00000000014 */
[----:B------:R-:W-:Y:S05]  /*1b20*/  @P0 BRA `(.L_x_12) ;  /* 0xfffffffc00e00947 */ /* 0x000fea000383ffff */
.L_x_7:
[----:B------:R-:W0:Y:S01]  /*1b30*/  LDC.64 R2, c[0x0][0x390] ;  /* 0x0000e400ff027b82 */ /* 0x000e220000000a00 */
[----:B------:R-:W-:-:S04]  /*1b40*/  IMAD R17, R18, R0, R17 ;  /* 0x0000000012117224 */ /* 0x000fc800078e0211 */
[----:B0-----:R-:W-:-:S05]  /*1b50*/  IMAD.WIDE R2, R17, 0x8, R2 ;  /* 0x0000000811027825 */ /* 0x001fca00078e0202 */
[----:B------:R-:W-:Y:S01]  /*1b60*/  STG.E.64 desc[UR8][R2.64], R20 ;  /* 0x0000001402007986 */ /* 0x000fe2000c101b08 */
[----:B------:R-:W-:Y:S05]  /*1b70*/  EXIT ;  /* 0x000000000000794d */ /* 0x000fea0003800000 */
.L_x_13:
[----:B------:R-:W-:-:S00]  /*1b80*/  BRA `(.L_x_13) ;  /* 0xfffffffc00fc7947 */ /* 0x000fc0000383ffff */
[----:B------:R-:W-:-:S00]  /*1b90*/  NOP ;  /* 0x0000000000007918 */ /* 0x000fc00000000000 */
        /* <DEDUP_REMOVED lines=14> */
.L_x_14:


//--------------------- .nv.shared._Z9matrixMulPdS_S_i --------------------------
	.section	.nv.shared._Z9matrixMulPdS_S_i,"aw",@nobits
	.sectionflags	@""
	.align	8
.nv.shared._Z9matrixMulPdS_S_i:
	.zero		9216


//--------------------- .nv.shared.reserved.0     --------------------------
	.section	.nv.shared.reserved.0,"aw",@nobits
	.weak		__nv_reservedSMEM_offset_0_alias
	.size		__nv_reservedSMEM_offset_0_alias, 0, 64
	.other		__nv_reservedSMEM_offset_0_alias,@"STO_CUDA_RESERVED_SHARED STV_DEFAULT"
__nv_reservedSMEM_offset_0_alias:
	.zero		0
	.zero		64


//--------------------- .nv.constant0._Z9matrixMulPdS_S_i --------------------------
	.section	.nv.constant0._Z9matrixMulPdS_S_i,"a",@progbits
	.sectionflags	@""
	.align	4
.nv.constant0._Z9matrixMulPdS_S_i:
	.zero		924


//--------------------- SYMBOLS --------------------------

	.type		.nv.reservedSmem.offset0,@object
	.size		.nv.reservedSmem.offset0,0x4
	.type		.nv.reservedSmem.cap,@object
	.size		.nv.reservedSmem.cap,0x4
